	.target	sm_100a

	.elftype	@"ET_EXEC"


//--------------------- .note.nv.tkinfo           --------------------------
	.section	.note.nv.tkinfo,"",@"SHT_NOTE"
	.sectionflags	@"SHF_NOTE_NV_TKINFO"
	.tkinfo
        /*0018*/ 	.word	0x00000002
        /*0030*/ 	.string	""
        /*0030*/ 	.string	"ptxas"
        /*0030*/ 	.string	"Cuda compilation tools, release 13.0, V13.0.88"
        /*0030*/ 	.string	"Build cuda_13.0.r13.0/compiler.36424714_0"
        /*0030*/ 	.string	"-arch sm_100a -m 64 "



//--------------------- .note.nv.cuinfo           --------------------------
	.section	.note.nv.cuinfo,"",@"SHT_NOTE"
	.sectionflags	@"SHF_NOTE_NV_CUINFO"
        /*0018*/ 	.short	0x0002
        /*001a*/ 	.short	0x0064
        /*001c*/ 	.short	0x0082
	.zero		2


//--------------------- .nv.info                  --------------------------
	.section	.nv.info,"",@"SHT_CUDA_INFO"
	.align	4


	//----- nvinfo : EIATTR_REGCOUNT
	.align		4
        /*0000*/ 	.byte	0x04, 0x2f
        /*0002*/ 	.short	(.L_20 - .L_19)
	.align		4
.L_19:
        /*0004*/ 	.word	index@(_ZN7cutlass13device_kernelINS_4gemm6kernel13GemmUniversalIN4cute5tupleIJiiiiEEENS1_10collective13CollectiveMmaINS1_35MainloopSm100TmaUmmaWarpSpecializedILi2ELi2ELi4ENS5_IJNS4_1CILi2EEENSA_ILi1EEESC_EEEEENS5_IJNSA_ILi64EEENSA_ILi256EEESG_EEEaNS5_IJlSC_lEEEaSI_NS4_8TiledMMAINS4_8MMA_AtomIJNS4_15SM100_MMA_S8_SSIaaiLi64ELi256ELNS4_4UMMA5MajorE0ELSN_0ELNSM_8SaturateE0EEEEEENS4_6LayoutINS5_IJSC_SC_SC_EEENS5_IJNSA_ILi0EEEST_ST_EEEEENS5_IJNS4_10UnderscoreESW_SW_EEEEENS4_13SM90_TMA_LOADENS4_14ComposedLayoutINS4_7SwizzleILi3ELi4ELi3EEENS4_18smem_ptr_flag_bitsILi8EEENSR_INS5_IJNSA_ILi8EEENSA_ILi128EEEEEENS5_IJS16_SC_EEEEEEEvNS4_8identityENS4_23SM90_TMA_LOAD_MULTICASTES1A_vS1B_EENS_8epilogue10collective18CollectiveEpilogueINS1E_23Sm100TmaWarpSpecializedILi4ELi2ELi32ELb0ELb0EEEJSH_NS5_IJNSR_ISF_SC_EES1J_EEEaSI_aSI_NS1E_6fusion15FusionCallbacksIS1I_NS1L_17LinearCombinationIaiaiLNS_15FloatRoundStyleE2EEESH_S1K_JEEENS4_5SM1004TMEM4LOAD26SM100_TMEM_LOAD_16dp32b32xESZ_NS10_INS11_ILi2ELi4ELi3EEES14_NSR_INS5_IJS15_SF_EEENS5_IJSF_SC_EEEEEEENS4_39AutoVectorizingCopyWithAssumedAlignmentILi128EEENS4_14SM90_TMA_STOREES1Z_S21_S21_EEEvvEEEEvNT_6ParamsE)
        /*0008*/ 	.word	0x0000005c


	//----- nvinfo : EIATTR_FRAME_SIZE
	.align		4
.L_20:
        /*000c*/ 	.byte	0x04, 0x11
        /*000e*/ 	.short	(.L_22 - .L_21)
	.align		4
.L_21:
        /*0010*/ 	.word	index@($__internal_2_$__cuda_sm10x_tcgen05_guardrail_trap_unallocated_columns_being_dealloced)
        /*0014*/ 	.word	0x00000000


	//----- nvinfo : EIATTR_FRAME_SIZE
	.align		4
.L_22:
        /*0018*/ 	.byte	0x04, 0x11
        /*001a*/ 	.short	(.L_24 - .L_23)
	.align		4
.L_23:
        /*001c*/ 	.word	index@($__internal_1_$__cuda_sm10x_tcgen05_guardrail_trap_phase_invalid_during_alloc)
        /*0020*/ 	.word	0x00000000


	//----- nvinfo : EIATTR_FRAME_SIZE
	.align		4
.L_24:
        /*0024*/ 	.byte	0x04, 0x11
        /*0026*/ 	.short	(.L_26 - .L_25)
	.align		4
.L_25:
        /*0028*/ 	.word	index@($__internal_0_$__cuda_sm10x_tcgen05_guardrail_trap_col_being_dealloced_not_returned_by_alloc)
        /*002c*/ 	.word	0x00000000


	//----- nvinfo : EIATTR_FRAME_SIZE
	.align		4
.L_26:
        /*0030*/ 	.byte	0x04, 0x11
        /*0032*/ 	.short	(.L_28 - .L_27)
	.align		4
.L_27:
        /*0034*/ 	.word	index@(_ZN7cutlass13device_kernelINS_4gemm6kernel13GemmUniversalIN4cute5tupleIJiiiiEEENS1_10collective13CollectiveMmaINS1_35MainloopSm100TmaUmmaWarpSpecializedILi2ELi2ELi4ENS5_IJNS4_1CILi2EEENSA_ILi1EEESC_EEEEENS5_IJNSA_ILi64EEENSA_ILi256EEESG_EEEaNS5_IJlSC_lEEEaSI_NS4_8TiledMMAINS4_8MMA_AtomIJNS4_15SM100_MMA_S8_SSIaaiLi64ELi256ELNS4_4UMMA5MajorE0ELSN_0ELNSM_8SaturateE0EEEEEENS4_6LayoutINS5_IJSC_SC_SC_EEENS5_IJNSA_ILi0EEEST_ST_EEEEENS5_IJNS4_10UnderscoreESW_SW_EEEEENS4_13SM90_TMA_LOADENS4_14ComposedLayoutINS4_7SwizzleILi3ELi4ELi3EEENS4_18smem_ptr_flag_bitsILi8EEENSR_INS5_IJNSA_ILi8EEENSA_ILi128EEEEEENS5_IJS16_SC_EEEEEEEvNS4_8identityENS4_23SM90_TMA_LOAD_MULTICASTES1A_vS1B_EENS_8epilogue10collective18CollectiveEpilogueINS1E_23Sm100TmaWarpSpecializedILi4ELi2ELi32ELb0ELb0EEEJSH_NS5_IJNSR_ISF_SC_EES1J_EEEaSI_aSI_NS1E_6fusion15FusionCallbacksIS1I_NS1L_17LinearCombinationIaiaiLNS_15FloatRoundStyleE2EEESH_S1K_JEEENS4_5SM1004TMEM4LOAD26SM100_TMEM_LOAD_16dp32b32xESZ_NS10_INS11_ILi2ELi4ELi3EEES14_NSR_INS5_IJS15_SF_EEENS5_IJSF_SC_EEEEEEENS4_39AutoVectorizingCopyWithAssumedAlignmentILi128EEENS4_14SM90_TMA_STOREES1Z_S21_S21_EEEvvEEEEvNT_6ParamsE)
        /*0038*/ 	.word	0x00000000


	//----- nvinfo : EIATTR_MIN_STACK_SIZE
	.align		4
.L_28:
        /*003c*/ 	.byte	0x04, 0x12
        /*003e*/ 	.short	(.L_30 - .L_29)
	.align		4
.L_29:
        /*0040*/ 	.word	index@(_ZN7cutlass13device_kernelINS_4gemm6kernel13GemmUniversalIN4cute5tupleIJiiiiEEENS1_10collective13CollectiveMmaINS1_35MainloopSm100TmaUmmaWarpSpecializedILi2ELi2ELi4ENS5_IJNS4_1CILi2EEENSA_ILi1EEESC_EEEEENS5_IJNSA_ILi64EEENSA_ILi256EEESG_EEEaNS5_IJlSC_lEEEaSI_NS4_8TiledMMAINS4_8MMA_AtomIJNS4_15SM100_MMA_S8_SSIaaiLi64ELi256ELNS4_4UMMA5MajorE0ELSN_0ELNSM_8SaturateE0EEEEEENS4_6LayoutINS5_IJSC_SC_SC_EEENS5_IJNSA_ILi0EEEST_ST_EEEEENS5_IJNS4_10UnderscoreESW_SW_EEEEENS4_13SM90_TMA_LOADENS4_14ComposedLayoutINS4_7SwizzleILi3ELi4ELi3EEENS4_18smem_ptr_flag_bitsILi8EEENSR_INS5_IJNSA_ILi8EEENSA_ILi128EEEEEENS5_IJS16_SC_EEEEEEEvNS4_8identityENS4_23SM90_TMA_LOAD_MULTICASTES1A_vS1B_EENS_8epilogue10collective18CollectiveEpilogueINS1E_23Sm100TmaWarpSpecializedILi4ELi2ELi32ELb0ELb0EEEJSH_NS5_IJNSR_ISF_SC_EES1J_EEEaSI_aSI_NS1E_6fusion15FusionCallbacksIS1I_NS1L_17LinearCombinationIaiaiLNS_15FloatRoundStyleE2EEESH_S1K_JEEENS4_5SM1004TMEM4LOAD26SM100_TMEM_LOAD_16dp32b32xESZ_NS10_INS11_ILi2ELi4ELi3EEES14_NSR_INS5_IJS15_SF_EEENS5_IJSF_SC_EEEEEEENS4_39AutoVectorizingCopyWithAssumedAlignmentILi128EEENS4_14SM90_TMA_STOREES1Z_S21_S21_EEEvvEEEEvNT_6ParamsE)
        /*0044*/ 	.word	0x00000000
.L_30:


//--------------------- .nv.compat                --------------------------
	.section	.nv.compat,"",@"SHT_CUDA_COMPAT_INFO"
	.align	4
        /*0000*/ 	.byte	0x02, 0x09, 0x01, 0x00, 0x02, 0x02, 0x03, 0x00, 0x02, 0x05, 0x06, 0x00, 0x03, 0x07, 0x01, 0x01
        /*0010*/ 	.byte	0x02, 0x03, 0x01, 0x00, 0x02, 0x06, 0x01, 0x00, 0x04, 0x0b, 0x08, 0x00, 0x01, 0x00, 0x00, 0x00
        /*0020*/ 	.byte	0x00, 0x00, 0x00, 0x00


//--------------------- .nv.info._ZN7cutlass13device_kernelINS_4gemm6kernel13GemmUniversalIN4cute5tupleIJiiiiEEENS1_10collective13CollectiveMmaINS1_35MainloopSm100TmaUmmaWarpSpecializedILi2ELi2ELi4ENS5_IJNS4_1CILi2EEENSA_ILi1EEESC_EEEEENS5_IJNSA_ILi64EEENSA_ILi256EEESG_EEEaNS5_IJlSC_lEEEaSI_NS4_8TiledMMAINS4_8MMA_AtomIJNS4_15SM100_MMA_S8_SSIaaiLi64ELi256ELNS4_4UMMA5MajorE0ELSN_0ELNSM_8SaturateE0EEEEEENS4_6LayoutINS5_IJSC_SC_SC_EEENS5_IJNSA_ILi0EEEST_ST_EEEEENS5_IJNS4_10UnderscoreESW_SW_EEEEENS4_13SM90_TMA_LOADENS4_14ComposedLayoutINS4_7SwizzleILi3ELi4ELi3EEENS4_18smem_ptr_flag_bitsILi8EEENSR_INS5_IJNSA_ILi8EEENSA_ILi128EEEEEENS5_IJS16_SC_EEEEEEEvNS4_8identityENS4_23SM90_TMA_LOAD_MULTICASTES1A_vS1B_EENS_8epilogue10collective18CollectiveEpilogueINS1E_23Sm100TmaWarpSpecializedILi4ELi2ELi32ELb0ELb0EEEJSH_NS5_IJNSR_ISF_SC_EES1J_EEEaSI_aSI_NS1E_6fusion15FusionCallbacksIS1I_NS1L_17LinearCombinationIaiaiLNS_15FloatRoundStyleE2EEESH_S1K_JEEENS4_5SM1004TMEM4LOAD26SM100_TMEM_LOAD_16dp32b32xESZ_NS10_INS11_ILi2ELi4ELi3EEES14_NSR_INS5_IJS15_SF_EEENS5_IJSF_SC_EEEEEEENS4_39AutoVectorizingCopyWithAssumedAlignmentILi128EEENS4_14SM90_TMA_STOREES1Z_S21_S21_EEEvvEEEEvNT_6ParamsE --------------------------
	.section	.nv.info._ZN7cutlass13device_kernelINS_4gemm6kernel13GemmUniversalIN4cute5tupleIJiiiiEEENS1_10collective13CollectiveMmaINS1_35MainloopSm100TmaUmmaWarpSpecializedILi2ELi2ELi4ENS5_IJNS4_1CILi2EEENSA_ILi1EEESC_EEEEENS5_IJNSA_ILi64EEENSA_ILi256EEESG_EEEaNS5_IJlSC_lEEEaSI_NS4_8TiledMMAINS4_8MMA_AtomIJNS4_15SM100_MMA_S8_SSIaaiLi64ELi256ELNS4_4UMMA5MajorE0ELSN_0ELNSM_8SaturateE0EEEEEENS4_6LayoutINS5_IJSC_SC_SC_EEENS5_IJNSA_ILi0EEEST_ST_EEEEENS5_IJNS4_10UnderscoreESW_SW_EEEEENS4_13SM90_TMA_LOADENS4_14ComposedLayoutINS4_7SwizzleILi3ELi4ELi3EEENS4_18smem_ptr_flag_bitsILi8EEENSR_INS5_IJNSA_ILi8EEENSA_ILi128EEEEEENS5_IJS16_SC_EEEEEEEvNS4_8identityENS4_23SM90_TMA_LOAD_MULTICASTES1A_vS1B_EENS_8epilogue10collective18CollectiveEpilogueINS1E_23Sm100TmaWarpSpecializedILi4ELi2ELi32ELb0ELb0EEEJSH_NS5_IJNSR_ISF_SC_EES1J_EEEaSI_aSI_NS1E_6fusion15FusionCallbacksIS1I_NS1L_17LinearCombinationIaiaiLNS_15FloatRoundStyleE2EEESH_S1K_JEEENS4_5SM1004TMEM4LOAD26SM100_TMEM_LOAD_16dp32b32xESZ_NS10_INS11_ILi2ELi4ELi3EEES14_NSR_INS5_IJS15_SF_EEENS5_IJSF_SC_EEEEEEENS4_39AutoVectorizingCopyWithAssumedAlignmentILi128EEENS4_14SM90_TMA_STOREES1Z_S21_S21_EEEvvEEEEvNT_6ParamsE,"",@"SHT_CUDA_INFO"
	.sectionflags	@""
	.align	4


	//----- nvinfo : EIATTR_CUDA_API_VERSION
	.align		4
        /*0000*/ 	.byte	0x04, 0x37
        /*0002*/ 	.short	(.L_32 - .L_31)
.L_31:
        /*0004*/ 	.word	0x00000082


	//----- nvinfo : EIATTR_KPARAM_INFO
	.align		4
.L_32:
        /*0008*/ 	.byte	0x04, 0x17
        /*000a*/ 	.short	(.L_34 - .L_33)
.L_33:
        /*000c*/ 	.word	0x00000000
        /*0010*/ 	.short	0x0000
        /*0012*/ 	.short	0x0000
        /*0014*/ 	.byte	0x00, 0xf0, 0x01, 0x20


	//----- nvinfo : EIATTR_AT_ENTRY_FRAGMENTS
	.align		4
.L_34:
        /*0018*/ 	.byte	0x04, 0x4f
        /*001a*/ 	.short	(.L_36 - .L_35)


	//   ....[0]....
.L_35:
        /*001c*/ 	.word	0x00000006


	//----- nvinfo : EIATTR_RESERVED_SMEM_USED
	.align		4
.L_36:
        /*0020*/ 	.byte	0x01, 0x41
	.zero		2


	//----- nvinfo : EIATTR_SPARSE_MMA_MASK
	.align		4
        /*0024*/ 	.byte	0x03, 0x50
        /*0026*/ 	.short	0x0000


	//----- nvinfo : EIATTR_TCGEN05_1CTA_USED
	.align		4
        /*0028*/ 	.byte	0x01, 0x51
	.zero		2


	//----- nvinfo : EIATTR_MAXREG_COUNT
	.align		4
        /*002c*/ 	.byte	0x03, 0x1b
        /*002e*/ 	.short	0x00ff


	//----- nvinfo : EIATTR_NUM_BARRIERS
	.align		4
        /*0030*/ 	.byte	0x02, 0x4c
        /*0032*/ 	.byte	0x07
	.zero		1


	//----- nvinfo : EIATTR_EXTERNS
	.align		4
        /*0034*/ 	.byte	0x04, 0x0f
        /*0036*/ 	.short	(.L_38 - .L_37)


	//   ....[0]....
	.align		4
.L_37:
        /*0038*/ 	.word	index@(__assertfail)


	//----- nvinfo : EIATTR_MERCURY_ISA_VERSION
	.align		4
.L_38:
        /*003c*/ 	.byte	0x03, 0x5f
        /*003e*/ 	.short	0x0101


	//----- nvinfo : EIATTR_INT_WARP_WIDE_INSTR_OFFSETS
	.align		4
        /*0040*/ 	.byte	0x04, 0x31
        /*0042*/ 	.short	(.L_40 - .L_39)


	//   ....[0]....
.L_39:
        /*0044*/ 	.word	0x00003ea0


	//   ....[1]....
        /*0048*/ 	.word	0x00003ed0


	//   ....[2]....
        /*004c*/ 	.word	0x00003ef0


	//   ....[3]....
        /*0050*/ 	.word	0x00004ac0


	//   ....[4]....
        /*0054*/ 	.word	0x00004b20


	//   ....[5]....
        /*0058*/ 	.word	0x00004c10


	//   ....[6]....
        /*005c*/ 	.word	0x00004c90


	//   ....[7]....
        /*0060*/ 	.word	0x00004d90


	//   ....[8]....
        /*0064*/ 	.word	0x00004e20


	//   ....[9]....
        /*0068*/ 	.word	0x00004f20


	//   ....[10]....
        /*006c*/ 	.word	0x00004fd0


	//----- nvinfo : EIATTR_COOP_GROUP_MASK_REGIDS
	.align		4
.L_40:
        /*0070*/ 	.byte	0x04, 0x29
        /*0072*/ 	.short	(.L_42 - .L_41)


	//   ....[0]....
.L_41:
        /*0074*/ 	.word	0xffffffff


	//   ....[1]....
        /*0078*/ 	.word	0xffffffff


	//   ....[2]....
        /*007c*/ 	.word	0xffffffff


	//   ....[3]....
        /*0080*/ 	.word	0xffffffff


	//   ....[4]....
        /*0084*/ 	.word	0xffffffff


	//   ....[5]....
        /*0088*/ 	.word	0xffffffff


	//   ....[6]....
        /*008c*/ 	.word	0xffffffff


	//   ....[7]....
        /*0090*/ 	.word	0xffffffff


	//   ....[8]....
        /*0094*/ 	.word	0xffffffff


	//   ....[9]....
        /*0098*/ 	.word	0xffffffff


	//   ....[10]....
        /*009c*/ 	.word	0xffffffff


	//   ....[11]....
        /*00a0*/ 	.word	0xffffffff


	//   ....[12]....
        /*00a4*/ 	.word	0xffffffff


	//   ....[13]....
        /*00a8*/ 	.word	0xffffffff


	//----- nvinfo : EIATTR_COOP_GROUP_INSTR_OFFSETS
	.align		4
.L_42:
        /*00ac*/ 	.byte	0x04, 0x28
        /*00ae*/ 	.short	(.L_44 - .L_43)


	//   ....[0]....
.L_43:
        /*00b0*/ 	.word	0x00000080


	//   ....[1]....
        /*00b4*/ 	.word	0x000004f0


	//   ....[2]....
        /*00b8*/ 	.word	0x00000650


	//   ....[3]....
        /*00bc*/ 	.word	0x000007f0


	//   ....[4]....
        /*00c0*/ 	.word	0x000008f0


	//   ....[5]....
        /*00c4*/ 	.word	0x00000a60


	//   ....[6]....
        /*00c8*/ 	.word	0x00000c00


	//   ....[7]....
        /*00cc*/ 	.word	0x00000db0


	//   ....[8]....
        /*00d0*/ 	.word	0x00002130


	//   ....[9]....
        /*00d4*/ 	.word	0x00002ed0


	//   ....[10]....
        /*00d8*/ 	.word	0x000030e0


	//   ....[11]....
        /*00dc*/ 	.word	0x00003110


	//   ....[12]....
        /*00e0*/ 	.word	0x00003d80


	//   ....[13]....
        /*00e4*/ 	.word	0x00003fb0


	//----- nvinfo : EIATTR_VRC_CTA_INIT_COUNT
	.align		4
.L_44:
        /*00e8*/ 	.byte	0x02, 0x4a
        /*00ea*/ 	.byte	0x80
	.zero		1


	//----- nvinfo : EIATTR_SYSCALL_OFFSETS
	.align		4
        /*00ec*/ 	.byte	0x04, 0x46
        /*00ee*/ 	.short	(.L_46 - .L_45)


	//   ....[0]....
.L_45:
        /*00f0*/ 	.word	0x00005c60


	//   ....[1]....
        /*00f4*/ 	.word	0x00005da0


	//   ....[2]....
        /*00f8*/ 	.word	0x000065d0


	//   ....[3]....
        /*00fc*/ 	.word	0x00007370


	//   ....[4]....
        /*0100*/ 	.word	0x000080c0


	//   ....[5]....
        /*0104*/ 	.word	0x00008e30


	//----- nvinfo : EIATTR_MBARRIER_INSTR_OFFSETS
	.align		4
.L_46:
        /*0108*/ 	.byte	0x04, 0x39
        /*010a*/ 	.short	(.L_48 - .L_47)


	//   ....[0]....
.L_47:
        /*010c*/ 	.word	0x00000600
        /*0110*/ 	.word	0x000000ff
        /*0114*/ 	.word	0x00000000
        /*0118*/ 	.short	0x0100
        /*011a*/ 	.byte	0x04
	.zero		1


	//   ....[1]....
        /*011c*/ 	.word	0x00000610
        /*0120*/ 	.word	0x000000ff
        /*0124*/ 	.word	0x00000010
        /*0128*/ 	.short	0x0100
        /*012a*/ 	.byte	0x04
	.zero		1


	//   ....[2]....
        /*012c*/ 	.word	0x00000620
        /*0130*/ 	.word	0x000000ff
        /*0134*/ 	.word	0x00000008
        /*0138*/ 	.short	0x0100
        /*013a*/ 	.byte	0x04
	.zero		1


	//   ....[3]....
        /*013c*/ 	.word	0x00000630
        /*0140*/ 	.word	0x000000ff
        /*0144*/ 	.word	0x00000018
        /*0148*/ 	.short	0x0100
        /*014a*/ 	.byte	0x04
	.zero		1


	//   ....[4]....
        /*014c*/ 	.word	0x00000760
        /*0150*/ 	.word	0x000000ff
        /*0154*/ 	.word	0x00000020
        /*0158*/ 	.short	0x0100
        /*015a*/ 	.byte	0x04
	.zero		1


	//   ....[5]....
        /*015c*/ 	.word	0x00000770
        /*0160*/ 	.word	0x000000ff
        /*0164*/ 	.word	0x00000040
        /*0168*/ 	.short	0x0100
        /*016a*/ 	.byte	0x04
	.zero		1


	//   ....[6]....
        /*016c*/ 	.word	0x00000780
        /*0170*/ 	.word	0x000000ff
        /*0174*/ 	.word	0x00000028
        /*0178*/ 	.short	0x0100
        /*017a*/ 	.byte	0x04
	.zero		1


	//   ....[7]....
        /*017c*/ 	.word	0x00000790
        /*0180*/ 	.word	0x000000ff
        /*0184*/ 	.word	0x00000048
        /*0188*/ 	.short	0x0100
        /*018a*/ 	.byte	0x04
	.zero		1


	//   ....[8]....
        /*018c*/ 	.word	0x000007a0
        /*0190*/ 	.word	0x000000ff
        /*0194*/ 	.word	0x00000030
        /*0198*/ 	.short	0x0100
        /*019a*/ 	.byte	0x04
	.zero		1


	//   ....[9]....
        /*019c*/ 	.word	0x000007b0
        /*01a0*/ 	.word	0x000000ff
        /*01a4*/ 	.word	0x00000050
        /*01a8*/ 	.short	0x0100
        /*01aa*/ 	.byte	0x04
	.zero		1


	//   ....[10]....
        /*01ac*/ 	.word	0x000007c0
        /*01b0*/ 	.word	0x000000ff
        /*01b4*/ 	.word	0x00000038
        /*01b8*/ 	.short	0x0100
        /*01ba*/ 	.byte	0x04
	.zero		1


	//   ....[11]....
        /*01bc*/ 	.word	0x000007d0
        /*01c0*/ 	.word	0x000000ff
        /*01c4*/ 	.word	0x00000058
        /*01c8*/ 	.short	0x0100
        /*01ca*/ 	.byte	0x04
	.zero		1


	//   ....[12]....
        /*01cc*/ 	.word	0x000008c0
        /*01d0*/ 	.word	0x000000ff
        /*01d4*/ 	.word	0x00000060
        /*01d8*/ 	.short	0x0100
        /*01da*/ 	.byte	0x06
	.zero		1


	//   ....[13]....
        /*01dc*/ 	.word	0x000008d0
        /*01e0*/ 	.word	0x000000ff
        /*01e4*/ 	.word	0x00000068
        /*01e8*/ 	.short	0x0100
        /*01ea*/ 	.byte	0x06
	.zero		1


	//   ....[14]....
        /*01ec*/ 	.word	0x00000a10
        /*01f0*/ 	.word	0x000000ff
        /*01f4*/ 	.word	0x00000070
        /*01f8*/ 	.short	0x0100
        /*01fa*/ 	.byte	0x06
	.zero		1


	//   ....[15]....
        /*01fc*/ 	.word	0x00000a20
        /*0200*/ 	.word	0x000000ff
        /*0204*/ 	.word	0x00000080
        /*0208*/ 	.short	0x0100
        /*020a*/ 	.byte	0x06
	.zero		1


	//   ....[16]....
        /*020c*/ 	.word	0x00000a30
        /*0210*/ 	.word	0x000000ff
        /*0214*/ 	.word	0x00000078
        /*0218*/ 	.short	0x0100
        /*021a*/ 	.byte	0x06
	.zero		1


	//   ....[17]....
        /*021c*/ 	.word	0x00000a40
        /*0220*/ 	.word	0x000000ff
        /*0224*/ 	.word	0x00000088
        /*0228*/ 	.short	0x0100
        /*022a*/ 	.byte	0x06
	.zero		1


	//   ....[18]....
        /*022c*/ 	.word	0x00000b70
        /*0230*/ 	.word	0x000000ff
        /*0234*/ 	.word	0x00000090
        /*0238*/ 	.short	0x0100
        /*023a*/ 	.byte	0x04
	.zero		1


	//   ....[19]....
        /*023c*/ 	.word	0x00000b80
        /*0240*/ 	.word	0x000000ff
        /*0244*/ 	.word	0x000000b0
        /*0248*/ 	.short	0x0100
        /*024a*/ 	.byte	0x04
	.zero		1


	//   ....[20]....
        /*024c*/ 	.word	0x00000b90
        /*0250*/ 	.word	0x000000ff
        /*0254*/ 	.word	0x00000098
        /*0258*/ 	.short	0x0100
        /*025a*/ 	.byte	0x04
	.zero		1


	//   ....[21]....
        /*025c*/ 	.word	0x00000ba0
        /*0260*/ 	.word	0x000000ff
        /*0264*/ 	.word	0x000000b8
        /*0268*/ 	.short	0x0100
        /*026a*/ 	.byte	0x04
	.zero		1


	//   ....[22]....
        /*026c*/ 	.word	0x00000bb0
        /*0270*/ 	.word	0x000000ff
        /*0274*/ 	.word	0x000000a0
        /*0278*/ 	.short	0x0100
        /*027a*/ 	.byte	0x04
	.zero		1


	//   ....[23]....
        /*027c*/ 	.word	0x00000bc0
        /*0280*/ 	.word	0x000000ff
        /*0284*/ 	.word	0x000000c0
        /*0288*/ 	.short	0x0100
        /*028a*/ 	.byte	0x04
	.zero		1


	//   ....[24]....
        /*028c*/ 	.word	0x00000bd0
        /*0290*/ 	.word	0x000000ff
        /*0294*/ 	.word	0x000000a8
        /*0298*/ 	.short	0x0100
        /*029a*/ 	.byte	0x04
	.zero		1


	//   ....[25]....
        /*029c*/ 	.word	0x00000be0
        /*02a0*/ 	.word	0x000000ff
        /*02a4*/ 	.word	0x000000c8
        /*02a8*/ 	.short	0x0100
        /*02aa*/ 	.byte	0x04
	.zero		1


	//   ....[26]....
        /*02ac*/ 	.word	0x00000cd0
        /*02b0*/ 	.word	0x000000ff
        /*02b4*/ 	.word	0x000000d0
        /*02b8*/ 	.short	0x0100
        /*02ba*/ 	.byte	0x04
	.zero		1


	//   ....[27]....
        /*02bc*/ 	.word	0x00000ce0
        /*02c0*/ 	.word	0x000000ff
        /*02c4*/ 	.word	0x000000e0
        /*02c8*/ 	.short	0x0100
        /*02ca*/ 	.byte	0x04
	.zero		1


	//   ....[28]....
        /*02cc*/ 	.word	0x00000cf0
        /*02d0*/ 	.word	0x000000ff
        /*02d4*/ 	.word	0x000000d8
        /*02d8*/ 	.short	0x0100
        /*02da*/ 	.byte	0x04
	.zero		1


	//   ....[29]....
        /*02dc*/ 	.word	0x00000d00
        /*02e0*/ 	.word	0x000000ff
        /*02e4*/ 	.word	0x000000e8
        /*02e8*/ 	.short	0x0100
        /*02ea*/ 	.byte	0x04
	.zero		1


	//   ....[30]....
        /*02ec*/ 	.word	0x00001830
        /*02f0*/ 	.word	0x00000000
        /*02f4*/ 	.word	0x000000e0
        /*02f8*/ 	.short	0x010a
        /*02fa*/ 	.byte	0xff
	.zero		1


	//   ....[31]....
        /*02fc*/ 	.word	0x00001860
        /*0300*/ 	.word	0x00000000
        /*0304*/ 	.word	0x000000d0
        /*0308*/ 	.short	0x0101
        /*030a*/ 	.byte	0xff
	.zero		1


	//   ....[32]....
        /*030c*/ 	.word	0x00001930
        /*0310*/ 	.word	0x000000ff
        /*0314*/ 	.word	0x00000010
        /*0318*/ 	.short	0x010a
        /*031a*/ 	.byte	0x04
	.zero		1


	//   ....[33]....
        /*031c*/ 	.word	0x000019b0
        /*0320*/ 	.word	0x000000ff
        /*0324*/ 	.word	0x00000010
        /*0328*/ 	.short	0x010a
        /*032a*/ 	.byte	0x21
	.zero		1


	//   ....[34]....
        /*032c*/ 	.word	0x00001b40
        /*0330*/ 	.word	0x000000ff
        /*0334*/ 	.word	0x00000010
        /*0338*/ 	.short	0x010a
        /*033a*/ 	.byte	0x05
	.zero		1


	//   ....[35]....
        /*033c*/ 	.word	0x00001d30
        /*0340*/ 	.word	0x000000ff
        /*0344*/ 	.word	0x00000068
        /*0348*/ 	.short	0x0101
        /*034a*/ 	.byte	0x0d
	.zero		1


	//   ....[36]....
        /*034c*/ 	.word	0x00001d50
        /*0350*/ 	.word	0x000000ff
        /*0354*/ 	.word	0x00000010
        /*0358*/ 	.short	0x010a
        /*035a*/ 	.byte	0x04
	.zero		1


	//   ....[37]....
        /*035c*/ 	.word	0x00001dd0
        /*0360*/ 	.word	0x000000ff
        /*0364*/ 	.word	0x00000010
        /*0368*/ 	.short	0x010a
        /*036a*/ 	.byte	0x21
	.zero		1


	//   ....[38]....
        /*036c*/ 	.word	0x00001f60
        /*0370*/ 	.word	0x000000ff
        /*0374*/ 	.word	0x00000010
        /*0378*/ 	.short	0x010a
        /*037a*/ 	.byte	0x05
	.zero		1


	//   ....[39]....
        /*037c*/ 	.word	0x00002160
        /*0380*/ 	.word	0x00000003
        /*0384*/ 	.word	0x00000070
        /*0388*/ 	.short	0x010a
        /*038a*/ 	.byte	0xff
	.zero		1


	//   ....[40]....
        /*038c*/ 	.word	0x000022b0
        /*0390*/ 	.word	0x00000000
        /*0394*/ 	.word	0x00000000
        /*0398*/ 	.short	0x0101
        /*039a*/ 	.byte	0xff
	.zero		1


	//   ....[41]....
        /*039c*/ 	.word	0x00002870
        /*03a0*/ 	.word	0x000000ff
        /*03a4*/ 	.word	0x00000000
        /*03a8*/ 	.short	0x010a
        /*03aa*/ 	.byte	0x04
	.zero		1


	//   ....[42]....
        /*03ac*/ 	.word	0x00002910
        /*03b0*/ 	.word	0x00000000
        /*03b4*/ 	.word	0x00000000
        /*03b8*/ 	.short	0x010a
        /*03ba*/ 	.byte	0xff
	.zero		1


	//   ....[43]....
        /*03bc*/ 	.word	0x00002a30
        /*03c0*/ 	.word	0x00000002
        /*03c4*/ 	.word	0x000000d0
        /*03c8*/ 	.short	0x010a
        /*03ca*/ 	.byte	0xff
	.zero		1


	//   ....[44]....
        /*03cc*/ 	.word	0x00002aa0
        /*03d0*/ 	.word	0x00000002
        /*03d4*/ 	.word	0x00000000
        /*03d8*/ 	.short	0x0101
        /*03da*/ 	.byte	0xff
	.zero		1


	//   ....[45]....
        /*03dc*/ 	.word	0x00002ac0
        /*03e0*/ 	.word	0x000000ff
        /*03e4*/ 	.word	0x00000080
        /*03e8*/ 	.short	0x010a
        /*03ea*/ 	.byte	0x04
	.zero		1


	//   ....[46]....
        /*03ec*/ 	.word	0x00002be0
        /*03f0*/ 	.word	0x00000002
        /*03f4*/ 	.word	0x00000070
        /*03f8*/ 	.short	0x010a
        /*03fa*/ 	.byte	0xff
	.zero		1


	//   ....[47]....
        /*03fc*/ 	.word	0x00002ce0
        /*0400*/ 	.word	0x00000002
        /*0404*/ 	.word	0x00000000
        /*0408*/ 	.short	0x0101
        /*040a*/ 	.byte	0xff
	.zero		1


	//   ....[48]....
        /*040c*/ 	.word	0x00002d70
        /*0410*/ 	.word	0x000000ff
        /*0414*/ 	.word	0x00000080
        /*0418*/ 	.short	0x0106
        /*041a*/ 	.byte	0x04
	.zero		1


	//   ....[49]....
        /*041c*/ 	.word	0x00002d90
        /*0420*/ 	.word	0x000000ff
        /*0424*/ 	.word	0x00000080
        /*0428*/ 	.short	0x010a
        /*042a*/ 	.byte	0x04
	.zero		1


	//   ....[50]....
        /*042c*/ 	.word	0x00002e20
        /*0430*/ 	.word	0x000000ff
        /*0434*/ 	.word	0x00000080
        /*0438*/ 	.short	0x0106
        /*043a*/ 	.byte	0x07
	.zero		1


	//   ....[51]....
        /*043c*/ 	.word	0x00002e60
        /*0440*/ 	.word	0x00000000
        /*0444*/ 	.word	0x00000080
        /*0448*/ 	.short	0x010a
        /*044a*/ 	.byte	0xff
	.zero		1


	//   ....[52]....
        /*044c*/ 	.word	0x00003430
        /*0450*/ 	.word	0x00000000
        /*0454*/ 	.word	0x00000070
        /*0458*/ 	.short	0x010a
        /*045a*/ 	.byte	0xff
	.zero		1


	//   ....[53]....
        /*045c*/ 	.word	0x00003530
        /*0460*/ 	.word	0x00000003
        /*0464*/ 	.word	0x00000000
        /*0468*/ 	.short	0x0101
        /*046a*/ 	.byte	0xff
	.zero		1


	//   ....[54]....
        /*046c*/ 	.word	0x00003540
        /*0470*/ 	.word	0x000000ff
        /*0474*/ 	.word	0x00000000
        /*0478*/ 	.short	0x010a
        /*047a*/ 	.byte	0x04
	.zero		1


	//   ....[55]....
        /*047c*/ 	.word	0x000035c0
        /*0480*/ 	.word	0x000000ff
        /*0484*/ 	.word	0x000000b0
        /*0488*/ 	.short	0x010a
        /*048a*/ 	.byte	0x2e
	.zero		1


	//   ....[56]....
        /*048c*/ 	.word	0x000036a0
        /*0490*/ 	.word	0x000000ff
        /*0494*/ 	.word	0x00000000
        /*0498*/ 	.short	0x010a
        /*049a*/ 	.byte	0x07
	.zero		1


	//   ....[57]....
        /*049c*/ 	.word	0x000037e0
        /*04a0*/ 	.word	0x000000ff
        /*04a4*/ 	.word	0x00000000
        /*04a8*/ 	.short	0x010a
        /*04aa*/ 	.byte	0x04
	.zero		1


	//   ....[58]....
        /*04ac*/ 	.word	0x00003bb0
        /*04b0*/ 	.word	0x000000ff
        /*04b4*/ 	.word	0x00000000
        /*04b8*/ 	.short	0x010a
        /*04ba*/ 	.byte	0x04
	.zero		1


	//   ....[59]....
        /*04bc*/ 	.word	0x00003c40
        /*04c0*/ 	.word	0x000000ff
        /*04c4*/ 	.word	0x00000000
        /*04c8*/ 	.short	0x010a
        /*04ca*/ 	.byte	0x05
	.zero		1


	//   ....[60]....
        /*04cc*/ 	.word	0x00003cd0
        /*04d0*/ 	.word	0x000000ff
        /*04d4*/ 	.word	0x00000000
        /*04d8*/ 	.short	0x010a
        /*04da*/ 	.byte	0x05
	.zero		1


	//   ....[61]....
        /*04dc*/ 	.word	0x00003d60
        /*04e0*/ 	.word	0x000000ff
        /*04e4*/ 	.word	0x00000000
        /*04e8*/ 	.short	0x010a
        /*04ea*/ 	.byte	0x04
	.zero		1


	//   ....[62]....
        /*04ec*/ 	.word	0x00004280
        /*04f0*/ 	.word	0x00000008
        /*04f4*/ 	.word	0x00000070
        /*04f8*/ 	.short	0x010a
        /*04fa*/ 	.byte	0xff
	.zero		1


	//   ....[63]....
        /*04fc*/ 	.word	0x000043f0
        /*0500*/ 	.word	0x00000000
        /*0504*/ 	.word	0x00000000
        /*0508*/ 	.short	0x0101
        /*050a*/ 	.byte	0xff
	.zero		1


	//   ....[64]....
        /*050c*/ 	.word	0x000048d0
        /*0510*/ 	.word	0x000000ff
        /*0514*/ 	.word	0x00000068
        /*0518*/ 	.short	0x010a
        /*051a*/ 	.byte	0x15
	.zero		1


	//   ....[65]....
        /*051c*/ 	.word	0x00004a60
        /*0520*/ 	.word	0x000000ff
        /*0524*/ 	.word	0x00000040
        /*0528*/ 	.short	0x010a
        /*052a*/ 	.byte	0x15
	.zero		1


	//   ....[66]....
        /*052c*/ 	.word	0x00004bb0
        /*0530*/ 	.word	0x000000ff
        /*0534*/ 	.word	0x00000020
        /*0538*/ 	.short	0x010b
        /*053a*/ 	.byte	0x15
	.zero		1


	//   ....[67]....
        /*053c*/ 	.word	0x00004bd0
        /*0540*/ 	.word	0x000000ff
        /*0544*/ 	.word	0x00000000
        /*0548*/ 	.short	0x0101
        /*054a*/ 	.byte	0x04
	.zero		1


	//   ....[68]....
        /*054c*/ 	.word	0x00004be0
        /*0550*/ 	.word	0x000000ff
        /*0554*/ 	.word	0x00000048
        /*0558*/ 	.short	0x010a
        /*055a*/ 	.byte	0x15
	.zero		1


	//   ....[69]....
        /*055c*/ 	.word	0x00004d30
        /*0560*/ 	.word	0x000000ff
        /*0564*/ 	.word	0x00000028
        /*0568*/ 	.short	0x010b
        /*056a*/ 	.byte	0x15
	.zero		1


	//   ....[70]....
        /*056c*/ 	.word	0x00004d50
        /*0570*/ 	.word	0x000000ff
        /*0574*/ 	.word	0x00000000
        /*0578*/ 	.short	0x0101
        /*057a*/ 	.byte	0x04
	.zero		1


	//   ....[71]....
        /*057c*/ 	.word	0x00004d60
        /*0580*/ 	.word	0x000000ff
        /*0584*/ 	.word	0x00000050
        /*0588*/ 	.short	0x010a
        /*058a*/ 	.byte	0x15
	.zero		1


	//   ....[72]....
        /*058c*/ 	.word	0x00004ec0
        /*0590*/ 	.word	0x000000ff
        /*0594*/ 	.word	0x00000030
        /*0598*/ 	.short	0x010b
        /*059a*/ 	.byte	0x15
	.zero		1


	//   ....[73]....
        /*059c*/ 	.word	0x00004ee0
        /*05a0*/ 	.word	0x000000ff
        /*05a4*/ 	.word	0x00000000
        /*05a8*/ 	.short	0x0101
        /*05aa*/ 	.byte	0x04
	.zero		1


	//   ....[74]....
        /*05ac*/ 	.word	0x00004ef0
        /*05b0*/ 	.word	0x000000ff
        /*05b4*/ 	.word	0x00000058
        /*05b8*/ 	.short	0x010a
        /*05ba*/ 	.byte	0x15
	.zero		1


	//   ....[75]....
        /*05bc*/ 	.word	0x000050f0
        /*05c0*/ 	.word	0x000000ff
        /*05c4*/ 	.word	0x00000038
        /*05c8*/ 	.short	0x010b
        /*05ca*/ 	.byte	0x15
	.zero		1


	//   ....[76]....
        /*05cc*/ 	.word	0x00005100
        /*05d0*/ 	.word	0x000000ff
        /*05d4*/ 	.word	0x00000000
        /*05d8*/ 	.short	0x0101
        /*05da*/ 	.byte	0x28
	.zero		1


	//   ....[77]....
        /*05dc*/ 	.word	0x00005130
        /*05e0*/ 	.word	0x000000ff
        /*05e4*/ 	.word	0x00000040
        /*05e8*/ 	.short	0x010a
        /*05ea*/ 	.byte	0x15
	.zero		1


	//   ....[78]....
        /*05ec*/ 	.word	0x00005150
        /*05f0*/ 	.word	0x000000ff
        /*05f4*/ 	.word	0x00000048
        /*05f8*/ 	.short	0x010a
        /*05fa*/ 	.byte	0x15
	.zero		1


	//   ....[79]....
        /*05fc*/ 	.word	0x00005170
        /*0600*/ 	.word	0x000000ff
        /*0604*/ 	.word	0x00000050
        /*0608*/ 	.short	0x010a
        /*060a*/ 	.byte	0x15
	.zero		1


	//   ....[80]....
        /*060c*/ 	.word	0x000051b0
        /*0610*/ 	.word	0x00000000
        /*0614*/ 	.word	0x00000058
        /*0618*/ 	.short	0x010a
        /*061a*/ 	.byte	0xff
	.zero		1


	//   ....[81]....
        /*061c*/ 	.word	0x000054f0
        /*0620*/ 	.word	0x00000003
        /*0624*/ 	.word	0x00000070
        /*0628*/ 	.short	0x010a
        /*062a*/ 	.byte	0xff
	.zero		1


	//   ....[82]....
        /*062c*/ 	.word	0x00005670
        /*0630*/ 	.word	0x00000000
        /*0634*/ 	.word	0x00000000
        /*0638*/ 	.short	0x0101
        /*063a*/ 	.byte	0xff
	.zero		1


	//   ....[83]....
        /*063c*/ 	.word	0x00006190
        /*0640*/ 	.word	0x00000002
        /*0644*/ 	.word	0x00000020
        /*0648*/ 	.short	0x010a
        /*064a*/ 	.byte	0xff
	.zero		1


	//   ....[84]....
        /*064c*/ 	.word	0x000061d0
        /*0650*/ 	.word	0x00000034
        /*0654*/ 	.word	0x00000090
        /*0658*/ 	.short	0x010a
        /*065a*/ 	.byte	0xff
	.zero		1


	//   ....[85]....
        /*065c*/ 	.word	0x00006310
        /*0660*/ 	.word	0x00000002
        /*0664*/ 	.word	0x00000020
        /*0668*/ 	.short	0x010a
        /*066a*/ 	.byte	0xff
	.zero		1


	//   ....[86]....
        /*066c*/ 	.word	0x00006430
        /*0670*/ 	.word	0x00000000
        /*0674*/ 	.word	0x00000000
        /*0678*/ 	.short	0x0101
        /*067a*/ 	.byte	0xff
	.zero		1


	//   ....[87]....
        /*067c*/ 	.word	0x000064b0
        /*0680*/ 	.word	0x00000034
        /*0684*/ 	.word	0x00000090
        /*0688*/ 	.short	0x010a
        /*068a*/ 	.byte	0xff
	.zero		1


	//   ....[88]....
        /*068c*/ 	.word	0x00007020
        /*0690*/ 	.word	0x00000000
        /*0694*/ 	.word	0x00000020
        /*0698*/ 	.short	0x010a
        /*069a*/ 	.byte	0xff
	.zero		1


	//   ....[89]....
        /*069c*/ 	.word	0x000070d0
        /*06a0*/ 	.word	0x00000000
        /*06a4*/ 	.word	0x00000020
        /*06a8*/ 	.short	0x010a
        /*06aa*/ 	.byte	0xff
	.zero		1


	//   ....[90]....
        /*06ac*/ 	.word	0x000071f0
        /*06b0*/ 	.word	0x00000000
        /*06b4*/ 	.word	0x00000000
        /*06b8*/ 	.short	0x0101
        /*06ba*/ 	.byte	0xff
	.zero		1


	//   ....[91]....
        /*06bc*/ 	.word	0x00007d60
        /*06c0*/ 	.word	0x00000000
        /*06c4*/ 	.word	0x00000020
        /*06c8*/ 	.short	0x010a
        /*06ca*/ 	.byte	0xff
	.zero		1


	//   ....[92]....
        /*06cc*/ 	.word	0x00007e10
        /*06d0*/ 	.word	0x00000000
        /*06d4*/ 	.word	0x00000020
        /*06d8*/ 	.short	0x010a
        /*06da*/ 	.byte	0xff
	.zero		1


	//   ....[93]....
        /*06dc*/ 	.word	0x00007f40
        /*06e0*/ 	.word	0x00000000
        /*06e4*/ 	.word	0x00000000
        /*06e8*/ 	.short	0x0101
        /*06ea*/ 	.byte	0xff
	.zero		1


	//   ....[94]....
        /*06ec*/ 	.word	0x00008ae0
        /*06f0*/ 	.word	0x00000000
        /*06f4*/ 	.word	0x00000020
        /*06f8*/ 	.short	0x010a
        /*06fa*/ 	.byte	0xff
	.zero		1


	//   ....[95]....
        /*06fc*/ 	.word	0x00008b90
        /*0700*/ 	.word	0x00000000
        /*0704*/ 	.word	0x00000020
        /*0708*/ 	.short	0x010a
        /*070a*/ 	.byte	0xff
	.zero		1


	//   ....[96]....
        /*070c*/ 	.word	0x00008cb0
        /*0710*/ 	.word	0x00000000
        /*0714*/ 	.word	0x00000000
        /*0718*/ 	.short	0x0101
        /*071a*/ 	.byte	0xff
	.zero		1


	//   ....[97]....
        /*071c*/ 	.word	0x000090c0
        /*0720*/ 	.word	0x000000ff
        /*0724*/ 	.word	0x00000000
        /*0728*/ 	.short	0x0101
        /*072a*/ 	.byte	0x04
	.zero		1


	//   ....[98]....
        /*072c*/ 	.word	0x000099c0
        /*0730*/ 	.word	0x00000000
        /*0734*/ 	.word	0x000000e0
        /*0738*/ 	.short	0x010a
        /*073a*/ 	.byte	0xff
	.zero		1


	//   ....[99]....
        /*073c*/ 	.word	0x00009a20
        /*0740*/ 	.word	0x00000000
        /*0744*/ 	.word	0x00000010
        /*0748*/ 	.short	0x010a
        /*074a*/ 	.byte	0xff
	.zero		1


	//   ....[100]....
        /*074c*/ 	.word	0x00009a80
        /*0750*/ 	.word	0x00000000
        /*0754*/ 	.word	0x00000010
        /*0758*/ 	.short	0x010a
        /*075a*/ 	.byte	0xff
	.zero		1


	//   ....[101]....
        /*075c*/ 	.word	0x00009ad0
        /*0760*/ 	.word	0x00000003
        /*0764*/ 	.word	0x00000070
        /*0768*/ 	.short	0x010a
        /*076a*/ 	.byte	0xff
	.zero		1


	//   ....[102]....
        /*076c*/ 	.word	0x00009b30
        /*0770*/ 	.word	0x00000000
        /*0774*/ 	.word	0x00000000
        /*0778*/ 	.short	0x010a
        /*077a*/ 	.byte	0xff
	.zero		1


	//   ....[103]....
        /*077c*/ 	.word	0x00009b80
        /*0780*/ 	.word	0x00000002
        /*0784*/ 	.word	0x000000d0
        /*0788*/ 	.short	0x010a
        /*078a*/ 	.byte	0xff
	.zero		1


	//   ....[104]....
        /*078c*/ 	.word	0x00009be0
        /*0790*/ 	.word	0x00000002
        /*0794*/ 	.word	0x00000080
        /*0798*/ 	.short	0x010a
        /*079a*/ 	.byte	0xff
	.zero		1


	//   ....[105]....
        /*079c*/ 	.word	0x00009c30
        /*07a0*/ 	.word	0x00000002
        /*07a4*/ 	.word	0x00000070
        /*07a8*/ 	.short	0x010a
        /*07aa*/ 	.byte	0xff
	.zero		1


	//   ....[106]....
        /*07ac*/ 	.word	0x00009c90
        /*07b0*/ 	.word	0x00000000
        /*07b4*/ 	.word	0x00000080
        /*07b8*/ 	.short	0x010a
        /*07ba*/ 	.byte	0xff
	.zero		1


	//   ....[107]....
        /*07bc*/ 	.word	0x00009ce0
        /*07c0*/ 	.word	0x00000000
        /*07c4*/ 	.word	0x00000070
        /*07c8*/ 	.short	0x010a
        /*07ca*/ 	.byte	0xff
	.zero		1


	//   ....[108]....
        /*07cc*/ 	.word	0x00009d40
        /*07d0*/ 	.word	0x00000002
        /*07d4*/ 	.word	0x000000b0
        /*07d8*/ 	.short	0x010a
        /*07da*/ 	.byte	0xff
	.zero		1


	//   ....[109]....
        /*07dc*/ 	.word	0x00009da0
        /*07e0*/ 	.word	0x00000000
        /*07e4*/ 	.word	0x00000000
        /*07e8*/ 	.short	0x010a
        /*07ea*/ 	.byte	0xff
	.zero		1


	//   ....[110]....
        /*07ec*/ 	.word	0x00009e00
        /*07f0*/ 	.word	0x00000000
        /*07f4*/ 	.word	0x00000000
        /*07f8*/ 	.short	0x010a
        /*07fa*/ 	.byte	0xff
	.zero		1


	//   ....[111]....
        /*07fc*/ 	.word	0x00009e60
        /*0800*/ 	.word	0x00000000
        /*0804*/ 	.word	0x00000000
        /*0808*/ 	.short	0x010a
        /*080a*/ 	.byte	0xff
	.zero		1


	//   ....[112]....
        /*080c*/ 	.word	0x00009ec0
        /*0810*/ 	.word	0x00000000
        /*0814*/ 	.word	0x00000000
        /*0818*/ 	.short	0x010a
        /*081a*/ 	.byte	0xff
	.zero		1


	//   ....[113]....
        /*081c*/ 	.word	0x00009f20
        /*0820*/ 	.word	0x00000000
        /*0824*/ 	.word	0x00000000
        /*0828*/ 	.short	0x010a
        /*082a*/ 	.byte	0xff
	.zero		1


	//   ....[114]....
        /*082c*/ 	.word	0x00009f70
        /*0830*/ 	.word	0x00000008
        /*0834*/ 	.word	0x00000070
        /*0838*/ 	.short	0x010a
        /*083a*/ 	.byte	0xff
	.zero		1


	//   ....[115]....
        /*083c*/ 	.word	0x00009fd0
        /*0840*/ 	.word	0x00000000
        /*0844*/ 	.word	0x00000068
        /*0848*/ 	.short	0x010a
        /*084a*/ 	.byte	0xff
	.zero		1


	//   ....[116]....
        /*084c*/ 	.word	0x0000a030
        /*0850*/ 	.word	0x00000000
        /*0854*/ 	.word	0x00000040
        /*0858*/ 	.short	0x010a
        /*085a*/ 	.byte	0xff
	.zero		1


	//   ....[117]....
        /*085c*/ 	.word	0x0000a090
        /*0860*/ 	.word	0x00000000
        /*0864*/ 	.word	0x00000048
        /*0868*/ 	.short	0x010a
        /*086a*/ 	.byte	0xff
	.zero		1


	//   ....[118]....
        /*086c*/ 	.word	0x0000a0f0
        /*0870*/ 	.word	0x00000000
        /*0874*/ 	.word	0x00000050
        /*0878*/ 	.short	0x010a
        /*087a*/ 	.byte	0xff
	.zero		1


	//   ....[119]....
        /*087c*/ 	.word	0x0000a150
        /*0880*/ 	.word	0x00000000
        /*0884*/ 	.word	0x00000058
        /*0888*/ 	.short	0x010a
        /*088a*/ 	.byte	0xff
	.zero		1


	//   ....[120]....
        /*088c*/ 	.word	0x0000a1b0
        /*0890*/ 	.word	0x00000000
        /*0894*/ 	.word	0x00000040
        /*0898*/ 	.short	0x010a
        /*089a*/ 	.byte	0xff
	.zero		1


	//   ....[121]....
        /*089c*/ 	.word	0x0000a210
        /*08a0*/ 	.word	0x00000000
        /*08a4*/ 	.word	0x00000048
        /*08a8*/ 	.short	0x010a
        /*08aa*/ 	.byte	0xff
	.zero		1


	//   ....[122]....
        /*08ac*/ 	.word	0x0000a270
        /*08b0*/ 	.word	0x00000000
        /*08b4*/ 	.word	0x00000050
        /*08b8*/ 	.short	0x010a
        /*08ba*/ 	.byte	0xff
	.zero		1


	//   ....[123]....
        /*08bc*/ 	.word	0x0000a2c0
        /*08c0*/ 	.word	0x00000003
        /*08c4*/ 	.word	0x00000070
        /*08c8*/ 	.short	0x010a
        /*08ca*/ 	.byte	0xff
	.zero		1


	//   ....[124]....
        /*08cc*/ 	.word	0x0000a310
        /*08d0*/ 	.word	0x00000002
        /*08d4*/ 	.word	0x00000020
        /*08d8*/ 	.short	0x010a
        /*08da*/ 	.byte	0xff
	.zero		1


	//   ....[125]....
        /*08dc*/ 	.word	0x0000a360
        /*08e0*/ 	.word	0x00000034
        /*08e4*/ 	.word	0x00000090
        /*08e8*/ 	.short	0x010a
        /*08ea*/ 	.byte	0xff
	.zero		1


	//   ....[126]....
        /*08ec*/ 	.word	0x0000a3b0
        /*08f0*/ 	.word	0x00000000
        /*08f4*/ 	.word	0x00000020
        /*08f8*/ 	.short	0x010a
        /*08fa*/ 	.byte	0xff
	.zero		1


	//   ....[127]....
        /*08fc*/ 	.word	0x0000a400
        /*0900*/ 	.word	0x00000000
        /*0904*/ 	.word	0x00000020
        /*0908*/ 	.short	0x010a
        /*090a*/ 	.byte	0xff
	.zero		1


	//   ....[128]....
        /*090c*/ 	.word	0x0000a450
        /*0910*/ 	.word	0x00000000
        /*0914*/ 	.word	0x00000020
        /*0918*/ 	.short	0x010a
        /*091a*/ 	.byte	0xff
	.zero		1


	//----- nvinfo : EIATTR_NUM_MBARRIERS
	.align		4
.L_48:
        /*091c*/ 	.byte	0x03, 0x38
        /*091e*/ 	.short	0x001e


	//----- nvinfo : EIATTR_EXIT_INSTR_OFFSETS
	.align		4
        /*0920*/ 	.byte	0x04, 0x1c
        /*0922*/ 	.short	(.L_50 - .L_49)


	//   ....[0]....
.L_49:
        /*0924*/ 	.word	0x00002940


	//   ....[1]....
        /*0928*/ 	.word	0x00002e30


	//   ....[2]....
        /*092c*/ 	.word	0x00002e90


	//   ....[3]....
        /*0930*/ 	.word	0x00003fc0


	//   ....[4]....
        /*0934*/ 	.word	0x000051e0


	//   ....[5]....
        /*0938*/ 	.word	0x00005220


	//   ....[6]....
        /*093c*/ 	.word	0x000099b0


	//----- nvinfo : EIATTR_MAX_THREADS
	.align		4
.L_50:
        /*0940*/ 	.byte	0x04, 0x05
        /*0942*/ 	.short	(.L_52 - .L_51)
.L_51:
        /*0944*/ 	.word	0x00000100
        /*0948*/ 	.word	0x00000001
        /*094c*/ 	.word	0x00000001


	//----- nvinfo : EIATTR_CRS_STACK_SIZE
	.align		4
.L_52:
        /*0950*/ 	.byte	0x04, 0x1e
        /*0952*/ 	.short	(.L_54 - .L_53)
.L_53:
        /*0954*/ 	.word	0x00000000


	//----- nvinfo : EIATTR_CBANK_PARAM_SIZE
	.align		4
.L_54:
        /*0958*/ 	.byte	0x03, 0x19
        /*095a*/ 	.short	0x0800


	//----- nvinfo : EIATTR_PARAM_CBANK
	.align		4
        /*095c*/ 	.byte	0x04, 0x0a
        /*095e*/ 	.short	(.L_56 - .L_55)
	.align		4
.L_55:
        /*0960*/ 	.word	index@(.nv.constant0._ZN7cutlass13device_kernelINS_4gemm6kernel13GemmUniversalIN4cute5tupleIJiiiiEEENS1_10collective13CollectiveMmaINS1_35MainloopSm100TmaUmmaWarpSpecializedILi2ELi2ELi4ENS5_IJNS4_1CILi2EEENSA_ILi1EEESC_EEEEENS5_IJNSA_ILi64EEENSA_ILi256EEESG_EEEaNS5_IJlSC_lEEEaSI_NS4_8TiledMMAINS4_8MMA_AtomIJNS4_15SM100_MMA_S8_SSIaaiLi64ELi256ELNS4_4UMMA5MajorE0ELSN_0ELNSM_8SaturateE0EEEEEENS4_6LayoutINS5_IJSC_SC_SC_EEENS5_IJNSA_ILi0EEEST_ST_EEEEENS5_IJNS4_10UnderscoreESW_SW_EEEEENS4_13SM90_TMA_LOADENS4_14ComposedLayoutINS4_7SwizzleILi3ELi4ELi3EEENS4_18smem_ptr_flag_bitsILi8EEENSR_INS5_IJNSA_ILi8EEENSA_ILi128EEEEEENS5_IJS16_SC_EEEEEEEvNS4_8identityENS4_23SM90_TMA_LOAD_MULTICASTES1A_vS1B_EENS_8epilogue10collective18CollectiveEpilogueINS1E_23Sm100TmaWarpSpecializedILi4ELi2ELi32ELb0ELb0EEEJSH_NS5_IJNSR_ISF_SC_EES1J_EEEaSI_aSI_NS1E_6fusion15FusionCallbacksIS1I_NS1L_17LinearCombinationIaiaiLNS_15FloatRoundStyleE2EEESH_S1K_JEEENS4_5SM1004TMEM4LOAD26SM100_TMEM_LOAD_16dp32b32xESZ_NS10_INS11_ILi2ELi4ELi3EEES14_NSR_INS5_IJS15_SF_EEENS5_IJSF_SC_EEEEEEENS4_39AutoVectorizingCopyWithAssumedAlignmentILi128EEENS4_14SM90_TMA_STOREES1Z_S21_S21_EEEvvEEEEvNT_6ParamsE)
        /*0964*/ 	.short	0x0380
        /*0966*/ 	.short	0x0800


	//----- nvinfo : EIATTR_SW_WAR
	.align		4
.L_56:
        /*0968*/ 	.byte	0x04, 0x36
        /*096a*/ 	.short	(.L_58 - .L_57)
.L_57:
        /*096c*/ 	.word	0x00000008
.L_58:


//--------------------- .nv.callgraph             --------------------------
	.section	.nv.callgraph,"",@"SHT_CUDA_CALLGRAPH"
	.align	4
	.sectionentsize	8
	.align		4
        /*0000*/ 	.word	0x00000000
	.align		4
        /*0004*/ 	.word	0xffffffff
	.align		4
        /*0008*/ 	.word	index@(_ZN7cutlass13device_kernelINS_4gemm6kernel13GemmUniversalIN4cute5tupleIJiiiiEEENS1_10collective13CollectiveMmaINS1_35MainloopSm100TmaUmmaWarpSpecializedILi2ELi2ELi4ENS5_IJNS4_1CILi2EEENSA_ILi1EEESC_EEEEENS5_IJNSA_ILi64EEENSA_ILi256EEESG_EEEaNS5_IJlSC_lEEEaSI_NS4_8TiledMMAINS4_8MMA_AtomIJNS4_15SM100_MMA_S8_SSIaaiLi64ELi256ELNS4_4UMMA5MajorE0ELSN_0ELNSM_8SaturateE0EEEEEENS4_6LayoutINS5_IJSC_SC_SC_EEENS5_IJNSA_ILi0EEEST_ST_EEEEENS5_IJNS4_10UnderscoreESW_SW_EEEEENS4_13SM90_TMA_LOADENS4_14ComposedLayoutINS4_7SwizzleILi3ELi4ELi3EEENS4_18smem_ptr_flag_bitsILi8EEENSR_INS5_IJNSA_ILi8EEENSA_ILi128EEEEEENS5_IJS16_SC_EEEEEEEvNS4_8identityENS4_23SM90_TMA_LOAD_MULTICASTES1A_vS1B_EENS_8epilogue10collective18CollectiveEpilogueINS1E_23Sm100TmaWarpSpecializedILi4ELi2ELi32ELb0ELb0EEEJSH_NS5_IJNSR_ISF_SC_EES1J_EEEaSI_aSI_NS1E_6fusion15FusionCallbacksIS1I_NS1L_17LinearCombinationIaiaiLNS_15FloatRoundStyleE2EEESH_S1K_JEEENS4_5SM1004TMEM4LOAD26SM100_TMEM_LOAD_16dp32b32xESZ_NS10_INS11_ILi2ELi4ELi3EEES14_NSR_INS5_IJS15_SF_EEENS5_IJSF_SC_EEEEEEENS4_39AutoVectorizingCopyWithAssumedAlignmentILi128EEENS4_14SM90_TMA_STOREES1Z_S21_S21_EEEvvEEEEvNT_6ParamsE)
	.align		4
        /*000c*/ 	.word	index@(__assertfail)
	.align		4
        /*0010*/ 	.word	0x00000000
	.align		4
        /*0014*/ 	.word	0xfffffffe
	.align		4
        /*0018*/ 	.word	0x00000000
	.align		4
        /*001c*/ 	.word	0xfffffffd
	.align		4
        /*0020*/ 	.word	0x00000000
	.align		4
        /*0024*/ 	.word	0xfffffffc


//--------------------- .nv.constant4             --------------------------
	.section	.nv.constant4,"a",@progbits
	.align	8
	.align		8
.nv.constant4:
        /*0000*/ 	.dword	__assertfail
	.align		8
        /*0008*/ 	.dword	__unnamed_1
	.align		8
        /*0010*/ 	.dword	__unnamed_2
	.align		8
        /*0018*/ 	.dword	__unnamed_3
	.align		8
        /*0020*/ 	.dword	_ZN40_INTERNAL_8393e3d9_4_k_cu_32421320_182404cuda3std3__45__cpo5beginE
	.align		8
        /*0028*/ 	.dword	_ZN40_INTERNAL_8393e3d9_4_k_cu_32421320_182404cuda3std3__45__cpo3endE
	.align		8
        /*0030*/ 	.dword	_ZN40_INTERNAL_8393e3d9_4_k_cu_32421320_182404cuda3std3__45__cpo6cbeginE
	.align		8
        /*0038*/ 	.dword	_ZN40_INTERNAL_8393e3d9_4_k_cu_32421320_182404cuda3std3__45__cpo4cendE
	.align		8
        /*0040*/ 	.dword	_ZN40_INTERNAL_8393e3d9_4_k_cu_32421320_182404cuda3std3__442_GLOBAL__N__8393e3d9_4_k_cu_32421320_182406ignoreE
	.align		8
        /*0048*/ 	.dword	_ZN40_INTERNAL_8393e3d9_4_k_cu_32421320_182404cuda3std3__419piecewise_constructE
	.align		8
        /*0050*/ 	.dword	_ZN40_INTERNAL_8393e3d9_4_k_cu_32421320_182404cuda3std3__48in_placeE
	.align		8
        /*0058*/ 	.dword	_ZN40_INTERNAL_8393e3d9_4_k_cu_32421320_182404cuda3std6ranges3__45__cpo4swapE
	.align		8
        /*0060*/ 	.dword	_ZN40_INTERNAL_8393e3d9_4_k_cu_32421320_182404cuda3std6ranges3__45__cpo9iter_moveE
	.align		8
        /*0068*/ 	.dword	_ZN40_INTERNAL_8393e3d9_4_k_cu_32421320_182404cute7productE
	.align		8
        /*0070*/ 	.dword	_ZN40_INTERNAL_8393e3d9_4_k_cu_32421320_182404cute1_E
	.align		8
        /*0078*/ 	.dword	$str$25
	.align		8
        /*0080*/ 	.dword	$str$26
	.align		8
        /*0088*/ 	.dword	$str$27
	.align		8
        /*0090*/ 	.dword	$str$28


//--------------------- .text._ZN7cutlass13device_kernelINS_4gemm6kernel13GemmUniversalIN4cute5tupleIJiiiiEEENS1_10collective13CollectiveMmaINS1_35MainloopSm100TmaUmmaWarpSpecializedILi2ELi2ELi4ENS5_IJNS4_1CILi2EEENSA_ILi1EEESC_EEEEENS5_IJNSA_ILi64EEENSA_ILi256EEESG_EEEaNS5_IJlSC_lEEEaSI_NS4_8TiledMMAINS4_8MMA_AtomIJNS4_15SM100_MMA_S8_SSIaaiLi64ELi256ELNS4_4UMMA5MajorE0ELSN_0ELNSM_8SaturateE0EEEEEENS4_6LayoutINS5_IJSC_SC_SC_EEENS5_IJNSA_ILi0EEEST_ST_EEEEENS5_IJNS4_10UnderscoreESW_SW_EEEEENS4_13SM90_TMA_LOADENS4_14ComposedLayoutINS4_7SwizzleILi3ELi4ELi3EEENS4_18smem_ptr_flag_bitsILi8EEENSR_INS5_IJNSA_ILi8EEENSA_ILi128EEEEEENS5_IJS16_SC_EEEEEEEvNS4_8identityENS4_23SM90_TMA_LOAD_MULTICASTES1A_vS1B_EENS_8epilogue10collective18CollectiveEpilogueINS1E_23Sm100TmaWarpSpecializedILi4ELi2ELi32ELb0ELb0EEEJSH_NS5_IJNSR_ISF_SC_EES1J_EEEaSI_aSI_NS1E_6fusion15FusionCallbacksIS1I_NS1L_17LinearCombinationIaiaiLNS_15FloatRoundStyleE2EEESH_S1K_JEEENS4_5SM1004TMEM4LOAD26SM100_TMEM_LOAD_16dp32b32xESZ_NS10_INS11_ILi2ELi4ELi3EEES14_NSR_INS5_IJS15_SF_EEENS5_IJSF_SC_EEEEEEENS4_39AutoVectorizingCopyWithAssumedAlignmentILi128EEENS4_14SM90_TMA_STOREES1Z_S21_S21_EEEvvEEEEvNT_6ParamsE --------------------------
	.section	.text._ZN7cutlass13device_kernelINS_4gemm6kernel13GemmUniversalIN4cute5tupleIJiiiiEEENS1_10collective13CollectiveMmaINS1_35MainloopSm100TmaUmmaWarpSpecializedILi2ELi2ELi4ENS5_IJNS4_1CILi2EEENSA_ILi1EEESC_EEEEENS5_IJNSA_ILi64EEENSA_ILi256EEESG_EEEaNS5_IJlSC_lEEEaSI_NS4_8TiledMMAINS4_8MMA_AtomIJNS4_15SM100_MMA_S8_SSIaaiLi64ELi256ELNS4_4UMMA5MajorE0ELSN_0ELNSM_8SaturateE0EEEEEENS4_6LayoutINS5_IJSC_SC_SC_EEENS5_IJNSA_ILi0EEEST_ST_EEEEENS5_IJNS4_10UnderscoreESW_SW_EEEEENS4_13SM90_TMA_LOADENS4_14ComposedLayoutINS4_7SwizzleILi3ELi4ELi3EEENS4_18smem_ptr_flag_bitsILi8EEENSR_INS5_IJNSA_ILi8EEENSA_ILi128EEEEEENS5_IJS16_SC_EEEEEEEvNS4_8identityENS4_23SM90_TMA_LOAD_MULTICASTES1A_vS1B_EENS_8epilogue10collective18CollectiveEpilogueINS1E_23Sm100TmaWarpSpecializedILi4ELi2ELi32ELb0ELb0EEEJSH_NS5_IJNSR_ISF_SC_EES1J_EEEaSI_aSI_NS1E_6fusion15FusionCallbacksIS1I_NS1L_17LinearCombinationIaiaiLNS_15FloatRoundStyleE2EEESH_S1K_JEEENS4_5SM1004TMEM4LOAD26SM100_TMEM_LOAD_16dp32b32xESZ_NS10_INS11_ILi2ELi4ELi3EEES14_NSR_INS5_IJS15_SF_EEENS5_IJSF_SC_EEEEEEENS4_39AutoVectorizingCopyWithAssumedAlignmentILi128EEENS4_14SM90_TMA_STOREES1Z_S21_S21_EEEvvEEEEvNT_6ParamsE,"ax",@progbits
	.align	128
.text._ZN7cutlass13device_kernelINS_4gemm6kernel13GemmUniversalIN4cute5tupleIJiiiiEEENS1_10collective13CollectiveMmaINS1_35MainloopSm100TmaUmmaWarpSpecializedILi2ELi2ELi4ENS5_IJNS4_1CILi2EEENSA_ILi1EEESC_EEEEENS5_IJNSA_ILi64EEENSA_ILi256EEESG_EEEaNS5_IJlSC_lEEEaSI_NS4_8TiledMMAINS4_8MMA_AtomIJNS4_15SM100_MMA_S8_SSIaaiLi64ELi256ELNS4_4UMMA5MajorE0ELSN_0ELNSM_8SaturateE0EEEEEENS4_6LayoutINS5_IJSC_SC_SC_EEENS5_IJNSA_ILi0EEEST_ST_EEEEENS5_IJNS4_10UnderscoreESW_SW_EEEEENS4_13SM90_TMA_LOADENS4_14ComposedLayoutINS4_7SwizzleILi3ELi4ELi3EEENS4_18smem_ptr_flag_bitsILi8EEENSR_INS5_IJNSA_ILi8EEENSA_ILi128EEEEEENS5_IJS16_SC_EEEEEEEvNS4_8identityENS4_23SM90_TMA_LOAD_MULTICASTES1A_vS1B_EENS_8epilogue10collective18CollectiveEpilogueINS1E_23Sm100TmaWarpSpecializedILi4ELi2ELi32ELb0ELb0EEEJSH_NS5_IJNSR_ISF_SC_EES1J_EEEaSI_aSI_NS1E_6fusion15FusionCallbacksIS1I_NS1L_17LinearCombinationIaiaiLNS_15FloatRoundStyleE2EEESH_S1K_JEEENS4_5SM1004TMEM4LOAD26SM100_TMEM_LOAD_16dp32b32xESZ_NS10_INS11_ILi2ELi4ELi3EEES14_NSR_INS5_IJS15_SF_EEENS5_IJSF_SC_EEEEEEENS4_39AutoVectorizingCopyWithAssumedAlignmentILi128EEENS4_14SM90_TMA_STOREES1Z_S21_S21_EEEvvEEEEvNT_6ParamsE:
        .type           _ZN7cutlass13device_kernelINS_4gemm6kernel13GemmUniversalIN4cute5tupleIJiiiiEEENS1_10collective13CollectiveMmaINS1_35MainloopSm100TmaUmmaWarpSpecializedILi2ELi2ELi4ENS5_IJNS4_1CILi2EEENSA_ILi1EEESC_EEEEENS5_IJNSA_ILi64EEENSA_ILi256EEESG_EEEaNS5_IJlSC_lEEEaSI_NS4_8TiledMMAINS4_8MMA_AtomIJNS4_15SM100_MMA_S8_SSIaaiLi64ELi256ELNS4_4UMMA5MajorE0ELSN_0ELNSM_8SaturateE0EEEEEENS4_6LayoutINS5_IJSC_SC_SC_EEENS5_IJNSA_ILi0EEEST_ST_EEEEENS5_IJNS4_10UnderscoreESW_SW_EEEEENS4_13SM90_TMA_LOADENS4_14ComposedLayoutINS4_7SwizzleILi3ELi4ELi3EEENS4_18smem_ptr_flag_bitsILi8EEENSR_INS5_IJNSA_ILi8EEENSA_ILi128EEEEEENS5_IJS16_SC_EEEEEEEvNS4_8identityENS4_23SM90_TMA_LOAD_MULTICASTES1A_vS1B_EENS_8epilogue10collective18CollectiveEpilogueINS1E_23Sm100TmaWarpSpecializedILi4ELi2ELi32ELb0ELb0EEEJSH_NS5_IJNSR_ISF_SC_EES1J_EEEaSI_aSI_NS1E_6fusion15FusionCallbacksIS1I_NS1L_17LinearCombinationIaiaiLNS_15FloatRoundStyleE2EEESH_S1K_JEEENS4_5SM1004TMEM4LOAD26SM100_TMEM_LOAD_16dp32b32xESZ_NS10_INS11_ILi2ELi4ELi3EEES14_NSR_INS5_IJS15_SF_EEENS5_IJSF_SC_EEEEEEENS4_39AutoVectorizingCopyWithAssumedAlignmentILi128EEENS4_14SM90_TMA_STOREES1Z_S21_S21_EEEvvEEEEvNT_6ParamsE,@function
        .size           _ZN7cutlass13device_kernelINS_4gemm6kernel13GemmUniversalIN4cute5tupleIJiiiiEEENS1_10collective13CollectiveMmaINS1_35MainloopSm100TmaUmmaWarpSpecializedILi2ELi2ELi4ENS5_IJNS4_1CILi2EEENSA_ILi1EEESC_EEEEENS5_IJNSA_ILi64EEENSA_ILi256EEESG_EEEaNS5_IJlSC_lEEEaSI_NS4_8TiledMMAINS4_8MMA_AtomIJNS4_15SM100_MMA_S8_SSIaaiLi64ELi256ELNS4_4UMMA5MajorE0ELSN_0ELNSM_8SaturateE0EEEEEENS4_6LayoutINS5_IJSC_SC_SC_EEENS5_IJNSA_ILi0EEEST_ST_EEEEENS5_IJNS4_10UnderscoreESW_SW_EEEEENS4_13SM90_TMA_LOADENS4_14ComposedLayoutINS4_7SwizzleILi3ELi4ELi3EEENS4_18smem_ptr_flag_bitsILi8EEENSR_INS5_IJNSA_ILi8EEENSA_ILi128EEEEEENS5_IJS16_SC_EEEEEEEvNS4_8identityENS4_23SM90_TMA_LOAD_MULTICASTES1A_vS1B_EENS_8epilogue10collective18CollectiveEpilogueINS1E_23Sm100TmaWarpSpecializedILi4ELi2ELi32ELb0ELb0EEEJSH_NS5_IJNSR_ISF_SC_EES1J_EEEaSI_aSI_NS1E_6fusion15FusionCallbacksIS1I_NS1L_17LinearCombinationIaiaiLNS_15FloatRoundStyleE2EEESH_S1K_JEEENS4_5SM1004TMEM4LOAD26SM100_TMEM_LOAD_16dp32b32xESZ_NS10_INS11_ILi2ELi4ELi3EEES14_NSR_INS5_IJS15_SF_EEENS5_IJSF_SC_EEEEEEENS4_39AutoVectorizingCopyWithAssumedAlignmentILi128EEENS4_14SM90_TMA_STOREES1Z_S21_S21_EEEvvEEEEvNT_6ParamsE,(.L_x_171 - _ZN7cutlass13device_kernelINS_4gemm6kernel13GemmUniversalIN4cute5tupleIJiiiiEEENS1_10collective13CollectiveMmaINS1_35MainloopSm100TmaUmmaWarpSpecializedILi2ELi2ELi4ENS5_IJNS4_1CILi2EEENSA_ILi1EEESC_EEEEENS5_IJNSA_ILi64EEENSA_ILi256EEESG_EEEaNS5_IJlSC_lEEEaSI_NS4_8TiledMMAINS4_8MMA_AtomIJNS4_15SM100_MMA_S8_SSIaaiLi64ELi256ELNS4_4UMMA5MajorE0ELSN_0ELNSM_8SaturateE0EEEEEENS4_6LayoutINS5_IJSC_SC_SC_EEENS5_IJNSA_ILi0EEEST_ST_EEEEENS5_IJNS4_10UnderscoreESW_SW_EEEEENS4_13SM90_TMA_LOADENS4_14ComposedLayoutINS4_7SwizzleILi3ELi4ELi3EEENS4_18smem_ptr_flag_bitsILi8EEENSR_INS5_IJNSA_ILi8EEENSA_ILi128EEEEEENS5_IJS16_SC_EEEEEEEvNS4_8identityENS4_23SM90_TMA_LOAD_MULTICASTES1A_vS1B_EENS_8epilogue10collective18CollectiveEpilogueINS1E_23Sm100TmaWarpSpecializedILi4ELi2ELi32ELb0ELb0EEEJSH_NS5_IJNSR_ISF_SC_EES1J_EEEaSI_aSI_NS1E_6fusion15FusionCallbacksIS1I_NS1L_17LinearCombinationIaiaiLNS_15FloatRoundStyleE2EEESH_S1K_JEEENS4_5SM1004TMEM4LOAD26SM100_TMEM_LOAD_16dp32b32xESZ_NS10_INS11_ILi2ELi4ELi3EEES14_NSR_INS5_IJS15_SF_EEENS5_IJSF_SC_EEEEEEENS4_39AutoVectorizingCopyWithAssumedAlignmentILi128EEENS4_14SM90_TMA_STOREES1Z_S21_S21_EEEvvEEEEvNT_6ParamsE)
        .other          _ZN7cutlass13device_kernelINS_4gemm6kernel13GemmUniversalIN4cute5tupleIJiiiiEEENS1_10collective13CollectiveMmaINS1_35MainloopSm100TmaUmmaWarpSpecializedILi2ELi2ELi4ENS5_IJNS4_1CILi2EEENSA_ILi1EEESC_EEEEENS5_IJNSA_ILi64EEENSA_ILi256EEESG_EEEaNS5_IJlSC_lEEEaSI_NS4_8TiledMMAINS4_8MMA_AtomIJNS4_15SM100_MMA_S8_SSIaaiLi64ELi256ELNS4_4UMMA5MajorE0ELSN_0ELNSM_8SaturateE0EEEEEENS4_6LayoutINS5_IJSC_SC_SC_EEENS5_IJNSA_ILi0EEEST_ST_EEEEENS5_IJNS4_10UnderscoreESW_SW_EEEEENS4_13SM90_TMA_LOADENS4_14ComposedLayoutINS4_7SwizzleILi3ELi4ELi3EEENS4_18smem_ptr_flag_bitsILi8EEENSR_INS5_IJNSA_ILi8EEENSA_ILi128EEEEEENS5_IJS16_SC_EEEEEEEvNS4_8identityENS4_23SM90_TMA_LOAD_MULTICASTES1A_vS1B_EENS_8epilogue10collective18CollectiveEpilogueINS1E_23Sm100TmaWarpSpecializedILi4ELi2ELi32ELb0ELb0EEEJSH_NS5_IJNSR_ISF_SC_EES1J_EEEaSI_aSI_NS1E_6fusion15FusionCallbacksIS1I_NS1L_17LinearCombinationIaiaiLNS_15FloatRoundStyleE2EEESH_S1K_JEEENS4_5SM1004TMEM4LOAD26SM100_TMEM_LOAD_16dp32b32xESZ_NS10_INS11_ILi2ELi4ELi3EEES14_NSR_INS5_IJS15_SF_EEENS5_IJSF_SC_EEEEEEENS4_39AutoVectorizingCopyWithAssumedAlignmentILi128EEENS4_14SM90_TMA_STOREES1Z_S21_S21_EEEvvEEEEvNT_6ParamsE,@"STO_CUDA_ENTRY STV_DEFAULT"
_ZN7cutlass13device_kernelINS_4gemm6kernel13GemmUniversalIN4cute5tupleIJiiiiEEENS1_10collective13CollectiveMmaINS1_35MainloopSm100TmaUmmaWarpSpecializedILi2ELi2ELi4ENS5_IJNS4_1CILi2EEENSA_ILi1EEESC_EEEEENS5_IJNSA_ILi64EEENSA_ILi256EEESG_EEEaNS5_IJlSC_lEEEaSI_NS4_8TiledMMAINS4_8MMA_AtomIJNS4_15SM100_MMA_S8_SSIaaiLi64ELi256ELNS4_4UMMA5MajorE0ELSN_0ELNSM_8SaturateE0EEEEEENS4_6LayoutINS5_IJSC_SC_SC_EEENS5_IJNSA_ILi0EEEST_ST_EEEEENS5_IJNS4_10UnderscoreESW_SW_EEEEENS4_13SM90_TMA_LOADENS4_14ComposedLayoutINS4_7SwizzleILi3ELi4ELi3EEENS4_18smem_ptr_flag_bitsILi8EEENSR_INS5_IJNSA_ILi8EEENSA_ILi128EEEEEENS5_IJS16_SC_EEEEEEEvNS4_8identityENS4_23SM90_TMA_LOAD_MULTICASTES1A_vS1B_EENS_8epilogue10collective18CollectiveEpilogueINS1E_23Sm100TmaWarpSpecializedILi4ELi2ELi32ELb0ELb0EEEJSH_NS5_IJNSR_ISF_SC_EES1J_EEEaSI_aSI_NS1E_6fusion15FusionCallbacksIS1I_NS1L_17LinearCombinationIaiaiLNS_15FloatRoundStyleE2EEESH_S1K_JEEENS4_5SM1004TMEM4LOAD26SM100_TMEM_LOAD_16dp32b32xESZ_NS10_INS11_ILi2ELi4ELi3EEES14_NSR_INS5_IJS15_SF_EEENS5_IJSF_SC_EEEEEEENS4_39AutoVectorizingCopyWithAssumedAlignmentILi128EEENS4_14SM90_TMA_STOREES1Z_S21_S21_EEEvvEEEEvNT_6ParamsE:
[----:B------:R-:W1:Y:S01]  /*0000*/  LDC R1, c[0x0][0x37c] ;  /* 0x0000df00ff017b82 */ /* 0x000e620000000800 */
[----:B------:R-:W2:Y:S01]  /*0010*/  S2R R85, SR_TID.X ;  /* 0x0000000000557919 */ /* 0x000ea20000002100 */
[----:B------:R-:W3:Y:S01]  /*0020*/  LDCU.64 UR8, c[0x0][0x890] ;  /* 0x00011200ff0877ac */ /* 0x000ee20008000a00 */
[----:B------:R-:W-:Y:S02]  /*0030*/  PRMT R74, RZ, 0x7610, R74 ;  /* 0x00007610ff4a7816 */ /* 0x000fe4000000004a */
[----:B------:R-:W-:Y:S01]  /*0040*/  ELECT P3, URZ, PT ;  /* 0x0000000000ff782f */ /* 0x000fe20003860000 */
[----:B---3--:R-:W-:-:S04]  /*0050*/  UISETP.NE.U32.AND UP0, UPT, UR8, URZ, UPT ;  /* 0x000000ff0800728c */ /* 0x008fc8000bf05070 */
[----:B------:R-:W-:Y:S01]  /*0060*/  UISETP.NE.AND.EX UP0, UPT, UR9, URZ, UPT, UP0 ;  /* 0x000000ff0900728c */ /* 0x000fe2000bf05300 */
[----:B--2---:R-:W-:-:S05]  /*0070*/  SHF.R.U32.HI R75, RZ, 0x5, R85 ;  /* 0x00000005ff4b7819 */ /* 0x004fca0000011655 */
[----:B------:R-:W2:Y:S02]  /*0080*/  SHFL.IDX PT, R0, R75, RZ, 0x1f ;  /* 0x00001fff4b007589 */ /* 0x000ea400000e0000 */
[----:B--2---:R-:W-:Y:S01]  /*0090*/  R2UR UR18, R0 ;  /* 0x00000000001272ca */ /* 0x004fe200000e0000 */
[----:B-1----:R-:W-:-:S14]  /*00a0*/  BRA.U UP0, `(.L_x_0) ;  /* 0x0000000100307547 */ /* 0x002fdc000b800000 */
[----:B------:R-:W1:Y:S02]  /*00b0*/  LDCU.64 UR4, c[0x0][0x888] ;  /* 0x00011100ff0477ac */ /* 0x000e640008000a00 */
[----:B-1----:R-:W-:-:S04]  /*00c0*/  UISETP.NE.U32.AND UP0, UPT, UR4, URZ, UPT ;  /* 0x000000ff0400728c */ /* 0x002fc8000bf05070 */
[----:B------:R-:W-:-:S09]  /*00d0*/  UISETP.NE.AND.EX UP0, UPT, UR5, URZ, UPT, UP0 ;  /* 0x000000ff0500728c */ /* 0x000fd2000bf05300 */
[----:B------:R-:W-:Y:S05]  /*00e0*/  BRA.U !UP0, `(.L_x_1) ;  /* 0x0000000108147547 */ /* 0x000fea000b800000 */
[----:B------:R-:W1:Y:S01]  /*00f0*/  LDC.64 R40, c[0x0][0x888] ;  /* 0x00022200ff287b82 */ /* 0x000e620000000a00 */
[----:B------:R-:W1:Y:S02]  /*0100*/  LDCU.64 UR4, c[0x0][0x358] ;  /* 0x00006b00ff0477ac */ /* 0x000e640008000a00 */
[----:B-1----:R1:W5:Y:S01]  /*0110*/  LDG.E R40, desc[UR4][R40.64] ;  /* 0x0000000428287981 */ /* 0x002362000c1e1900 */
[----:B------:R-:W-:Y:S01]  /*0120*/  HFMA2 R74, -RZ, RZ, 0, 5.9604644775390625e-08 ;  /* 0x00000001ff4a7431 */ /* 0x000fe200000001ff */
[----:B------:R-:W-:Y:S05]  /*0130*/  BRA `(.L_x_0) ;  /* 0x00000000000c7947 */ /* 0x000fea0003800000 */
.L_x_1:
[----:B------:R-:W1:Y:S01]  /*0140*/  LDCU UR4, c[0x0][0x880] ;  /* 0x00011000ff0477ac */ /* 0x000e620008000800 */
[----:B------:R-:W-:Y:S01]  /*0150*/  HFMA2 R74, -RZ, RZ, 0, 5.9604644775390625e-08 ;  /* 0x00000001ff4a7431 */ /* 0x000fe200000001ff */
[----:B-1----:R-:W-:-:S07]  /*0160*/  MOV R40, UR4 ;  /* 0x0000000400287c02 */ /* 0x002fce0008000f00 */
.L_x_0:
[----:B------:R-:W2:Y:S02]  /*0170*/  LDCU.64 UR4, c[0x0][0x8b0] ;  /* 0x00011600ff0477ac */ /* 0x000ea40008000a00 */
[----:B--2---:R-:W-:-:S04]  /*0180*/  UISETP.NE.U32.AND UP0, UPT, UR4, URZ, UPT ;  /* 0x000000ff0400728c */ /* 0x004fc8000bf05070 */
[----:B------:R-:W-:-:S09]  /*0190*/  UISETP.NE.AND.EX UP0, UPT, UR5, URZ, UPT, UP0 ;  /* 0x000000ff0500728c */ /* 0x000fd2000bf05300 */
[----:B------:R-:W-:Y:S05]  /*01a0*/  BRA.U UP0, `(.L_x_2) ;  /* 0x0000000100287547 */ /* 0x000fea000b800000 */
[----:B------:R-:W2:Y:S02]  /*01b0*/  LDCU.64 UR4, c[0x0][0x8a8] ;  /* 0x00011500ff0477ac */ /* 0x000ea40008000a00 */
[----:B--2---:R-:W-:-:S04]  /*01c0*/  UISETP.NE.U32.AND UP0, UPT, UR4, URZ, UPT ;  /* 0x000000ff0400728c */ /* 0x004fc8000bf05070 */
[----:B------:R-:W-:-:S09]  /*01d0*/  UISETP.NE.AND.EX UP0, UPT, UR5, URZ, UPT, UP0 ;  /* 0x000000ff0500728c */ /* 0x000fd2000bf05300 */
[----:B------:R-:W-:Y:S05]  /*01e0*/  BRA.U !UP0, `(.L_x_3) ;  /* 0x0000000108107547 */ /* 0x000fea000b800000 */
[----:B------:R-:W2:Y:S01]  /*01f0*/  LDC.64 R38, c[0x0][0x8a8] ;  /* 0x00022a00ff267b82 */ /* 0x000ea20000000a00 */
[----:B------:R-:W2:Y:S02]  /*0200*/  LDCU.64 UR4, c[0x0][0x358] ;  /* 0x00006b00ff0477ac */ /* 0x000ea40008000a00 */
[----:B--2---:R2:W5:Y:S01]  /*0210*/  LDG.E R38, desc[UR4][R38.64] ;  /* 0x0000000426267981 */ /* 0x004562000c1e1900 */
[----:B------:R-:W-:Y:S05]  /*0220*/  BRA `(.L_x_2) ;  /* 0x0000000000087947 */ /* 0x000fea0003800000 */
.L_x_3:
[----:B------:R-:W2:Y:S02]  /*0230*/  LDCU UR4, c[0x0][0x8a0] ;  /* 0x00011400ff0477ac */ /* 0x000ea40008000800 */
[----:B--2---:R-:W-:Y:S02]  /*0240*/  MOV R38, UR4 ;  /* 0x0000000400267c02 */ /* 0x004fe40008000f00 */
.L_x_2:
[----:B------:R-:W-:Y:S01]  /*0250*/  IMAD.U32 R0, RZ, RZ, UR18 ;  /* 0x00000012ff007e24 */ /* 0x000fe2000f8e00ff */
[----:B------:R-:W-:Y:S04]  /*0260*/  BSSY.RECONVERGENT B0, `(.L_x_4) ;  /* 0x000000c000007945 */ /* 0x000fe80003800200 */
[C---:B------:R-:W-:Y:S02]  /*0270*/  ISETP.NE.OR P1, PT, R0.reuse, 0x1, !P3 ;  /* 0x000000010000780c */ /* 0x040fe40005f25670 */
[----:B------:R-:W-:-:S11]  /*0280*/  ISETP.NE.OR P0, PT, R0, 0x3, !P3 ;  /* 0x000000030000780c */ /* 0x000fd60005f05670 */
[----:B------:R-:W-:Y:S05]  /*0290*/  @P1 BRA `(.L_x_5) ;  /* 0x0000000000201947 */ /* 0x000fea0003800000 */
[----:B------:R-:W3:Y:S02]  /*02a0*/  LDCU.64 UR4, c[0x0][0x348] ;  /* 0x00006900ff0477ac */ /* 0x000ee40008000a00 */
[----:B---3--:R-:W-:Y:S02]  /*02b0*/  UIADD3 UR6, UP1, UPT, UR4, 0x80, URZ ;  /* 0x0000008004067890 */ /* 0x008fe4000ff3e0ff */
[----:B------:R-:W-:Y:S02]  /*02c0*/  UIADD3 UR4, UP0, UPT, UR4, 0x180, URZ ;  /* 0x0000018004047890 */ /* 0x000fe4000ff1e0ff */
[----:B------:R-:W-:Y:S02]  /*02d0*/  UIADD3.X UR7, UPT, UPT, URZ, UR5, URZ, UP1, !UPT ;  /* 0x00000005ff077290 */ /* 0x000fe40008ffe4ff */
[----:B------:R-:W-:-:S07]  /*02e0*/  UIADD3.X UR5, UPT, UPT, URZ, UR5, URZ, UP0, !UPT ;  /* 0x00000005ff057290 */ /* 0x000fce00087fe4ff */
[----:B------:R3:W-:Y:S02]  /*02f0*/  UTMACCTL.PF [UR6] ;  /* 0x00000000060079b9 */ /* 0x0007e40008040000 */
[----:B------:R3:W-:Y:S02]  /*0300*/  UTMACCTL.PF [UR4] ;  /* 0x00000000040079b9 */ /* 0x0007e40008040000 */
[----:B---3--:R-:W-:Y:S01]  /*0310*/  NOP ;  /* 0x0000000000007918 */ /* 0x008fe20000000000 */
.L_x_5:
[----:B------:R-:W-:Y:S05]  /*0320*/  BSYNC.RECONVERGENT B0 ;  /* 0x0000000000007941 */ /* 0x000fea0003800200 */
.L_x_4:
[----:B------:R-:W-:Y:S04]  /*0330*/  BSSY.RECONVERGENT B0, `(.L_x_6) ;  /* 0x000000a000007945 */ /* 0x000fe80003800200 */
        /* <DEDUP_REMOVED lines=9> */
.L_x_7:
[----:B------:R-:W-:Y:S05]  /*03d0*/  BSYNC.RECONVERGENT B0 ;  /* 0x0000000000007941 */ /* 0x000fea0003800200 */
.L_x_6:
[----:B------:R-:W3:Y:S01]  /*03e0*/  LDCU.64 UR4, c[0x0][0x888] ;  /* 0x00011100ff0477ac */ /* 0x000ee20008000a00 */
[----:B------:R-:W-:Y:S02]  /*03f0*/  UISETP.EQ.U32.AND UP2, UPT, UR8, URZ, UPT ;  /* 0x000000ff0800728c */ /* 0x000fe4000bf42070 */
[----:B------:R-:W-:Y:S02]  /*0400*/  UPLOP3.LUT UP3, UPT, UPT, UPT, UPT, 0x80, 0x8 ;  /* 0x000000000008789c */ /* 0x000fe40003f6f070 */
[----:B---3--:R-:W-:-:S04]  /*0410*/  UISETP.NE.U32.AND UP0, UPT, UR4, URZ, UPT ;  /* 0x000000ff0400728c */ /* 0x008fc8000bf05070 */
[----:B------:R-:W-:-:S04]  /*0420*/  UISETP.NE.AND.EX UP1, UPT, UR5, URZ, UPT, UP0 ;  /* 0x000000ff0500728c */ /* 0x000fc8000bf25300 */
[----:B------:R-:W-:-:S04]  /*0430*/  UISETP.EQ.OR.EX UP4, UPT, UR9, URZ, !UP1, UP2 ;  /* 0x000000ff0900728c */ /* 0x000fc8000cf82720 */
[----:B------:R-:W-:-:S06]  /*0440*/  UP2UR UR4, UPR, URZ, 0x10 ;  /* 0x00000010ff047883 */ /* 0x000fcc0008000000 */
[----:B------:R-:W-:Y:S01]  /*0450*/  MOV R78, UR4 ;  /* 0x00000004004e7c02 */ /* 0x000fe20008000f00 */
[----:B------:R-:W-:Y:S06]  /*0460*/  BRA.U !UP4, `(.L_x_8) ;  /* 0x000000010c207547 */ /* 0x000fec000b800000 */
[----:B-----5:R-:W-:Y:S01]  /*0470*/  R2UR UR5, R40 ;  /* 0x00000000280572ca */ /* 0x020fe200000e0000 */
[----:B------:R-:W-:Y:S02]  /*0480*/  UISETP.NE.U32.AND UP2, UPT, UR8, URZ, UPT ;  /* 0x000000ff0800728c */ /* 0x000fe4000bf45070 */
[----:B------:R-:W-:Y:S02]  /*0490*/  USEL UR4, URZ, 0xffffffff, UP1 ;  /* 0xffffffffff047887 */ /* 0x000fe40008800000 */
[----:B------:R-:W-:-:S08]  /*04a0*/  UISETP.NE.AND.EX UP2, UPT, UR9, URZ, UPT, UP2 ;  /* 0x000000ff0900728c */ /* 0x000fd0000bf45320 */
[----:B------:R-:W-:-:S04]  /*04b0*/  UISETP.NE.AND UP0, UPT, UR5, URZ, UPT ;  /* 0x000000ff0500728c */ /* 0x000fc8000bf05270 */
[----:B------:R-:W-:-:S04]  /*04c0*/  @!UP2 USEL UR4, URZ, 0xffffffff, UP0 ;  /* 0xffffffffff04a887 */ /* 0x000fc80008000000 */
[----:B------:R-:W-:-:S04]  /*04d0*/  ULOP3.LUT UR4, UR4, 0x1, URZ, 0xc0, !UPT ;  /* 0x0000000104047892 */ /* 0x000fc8000f8ec0ff */
[----:B------:R-:W-:Y:S02]  /*04e0*/  UISETP.NE.U32.AND UP3, UPT, UR4, 0x1, UPT ;  /* 0x000000010400788c */ /* 0x000fe4000bf65070 */
.L_x_8:
[----:B------:R-:W3:Y:S01]  /*04f0*/  SHFL.IDX PT, R2, R75, RZ, 0x1f ;  /* 0x00001fff4b027589 */ /* 0x000ee200000e0000 */
[----:B------:R-:W-:Y:S01]  /*0500*/  UISETP.NE.AND UP6, UPT, UR18, 0x2, UPT ;  /* 0x000000021200788c */ /* 0x000fe2000bfc5270 */
[----:B---3--:R-:W-:-:S13]  /*0510*/  ISETP.NE.AND P0, PT, R2, RZ, PT ;  /* 0x000000ff0200720c */ /* 0x008fda0003f05270 */
[----:B------:R-:W-:Y:S05]  /*0520*/  @P0 BRA `(.L_x_9) ;  /* 0x0000000000480947 */ /* 0x000fea0003800000 */
[----:B------:R-:W3:Y:S01]  /*0530*/  S2UR UR4, SR_CgaCtaId ;  /* 0x00000000000479c3 */ /* 0x000ee20000008800 */
[----:B------:R-:W-:Y:S01]  /*0540*/  UMOV UR5, 0x400 ;  /* 0x0000040000057882 */ /* 0x000fe20000000000 */
[----:B------:R-:W-:Y:S01]  /*0550*/  UMOV UR8, 0x1 ;  /* 0x0000000100087882 */ /* 0x000fe20000000000 */
[----:B------:R-:W-:Y:S01]  /*0560*/  UMOV UR6, 0x2 ;  /* 0x0000000200067882 */ /* 0x000fe20000000000 */
[----:B------:R-:W-:-:S04]  /*0570*/  UIADD3 UR8, UPT, UPT, -UR8, 0x100000, URZ ;  /* 0x0010000008087890 */ /* 0x000fc8000fffe1ff */
[----:B------:R-:W-:Y:S02]  /*0580*/  USHF.L.U32 UR9, UR8, 0xb, URZ ;  /* 0x0000000b08097899 */ /* 0x000fe400080006ff */
[----:B------:R-:W-:Y:S02]  /*0590*/  USHF.L.U32 UR8, UR8, 0x1, URZ ;  /* 0x0000000108087899 */ /* 0x000fe400080006ff */
[----:B------:R-:W-:-:S04]  /*05a0*/  UIADD3 UR6, UPT, UPT, -UR6, 0x100000, URZ ;  /* 0x0010000006067890 */ /* 0x000fc8000fffe1ff */
[----:B------:R-:W-:Y:S02]  /*05b0*/  USHF.L.U32 UR7, UR6, 0xb, URZ ;  /* 0x0000000b06077899 */ /* 0x000fe400080006ff */
[----:B------:R-:W-:Y:S01]  /*05c0*/  USHF.L.U32 UR6, UR6, 0x1, URZ ;  /* 0x0000000106067899 */ /* 0x000fe200080006ff */
[----:B------:R-:W-:Y:S01]  /*05d0*/  ELECT P0, URZ, PT ;  /* 0x0000000000ff782f */ /* 0x000fe20003800000 */
[----:B---3--:R-:W-:Y:S01]  /*05e0*/  ULEA UR4, UR4, UR5, 0x18 ;  /* 0x0000000504047291 */ /* 0x008fe2000f8ec0ff */
[----:B------:R-:W3:Y:S11]  /*05f0*/  FENCE.VIEW.ASYNC.S ;  /* 0x00000000000073c6 */ /* 0x000ef60000000000 */
[----:B---3--:R3:W4:Y:S01]  /*0600*/  SYNCS.EXCH.64 URZ, [UR4], UR8 ;  /* 0x0000000804ff75b2 */ /* 0x0087220008000100 */
[----:B------:R3:W1:Y:S01]  /*0610*/  SYNCS.EXCH.64 URZ, [UR4+0x10], UR6 ;  /* 0x0000100604ff75b2 */ /* 0x0006620008000100 */
[----:B------:R3:W1:Y:S01]  /*0620*/  SYNCS.EXCH.64 URZ, [UR4+0x8], UR8 ;  /* 0x0000080804ff75b2 */ /* 0x0006620008000100 */
[----:B------:R3:W1:Y:S01]  /*0630*/  SYNCS.EXCH.64 URZ, [UR4+0x18], UR6 ;  /* 0x0000180604ff75b2 */ /* 0x0006620008000100 */
[----:B------:R-:W-:Y:S01]  /*0640*/  NOP ;  /* 0x0000000000007918 */ /* 0x000fe20000000000 */
.L_x_9:
[----:B------:R-:W2:Y:S01]  /*0650*/  SHFL.IDX PT, R2, R75, RZ, 0x1f ;  /* 0x00001fff4b027589 */ /* 0x000ea200000e0000 */
[----:B------:R-:W-:Y:S01]  /*0660*/  NOP ;  /* 0x0000000000007918 */ /* 0x000fe20000000000 */
[----:B--2---:R-:W-:-:S13]  /*0670*/  ISETP.NE.AND P0, PT, R2, 0x1, PT ;  /* 0x000000010200780c */ /* 0x004fda0003f05270 */
[----:B------:R-:W-:Y:S05]  /*0680*/  @P0 BRA `(.L_x_10) ;  /* 0x0000000000580947 */ /* 0x000fea0003800000 */
[----:B---3--:R-:W2:Y:S01]  /*0690*/  S2UR UR4, SR_CgaCtaId ;  /* 0x00000000000479c3 */ /* 0x008ea20000008800 */
        /* <DEDUP_REMOVED lines=10> */
[----:B--2---:R-:W-:Y:S01]  /*0740*/  ULEA UR4, UR4, UR5, 0x18 ;  /* 0x0000000504047291 */ /* 0x004fe2000f8ec0ff */
[----:B------:R-:W2:Y:S11]  /*0750*/  FENCE.VIEW.ASYNC.S ;  /* 0x00000000000073c6 */ /* 0x000eb60000000000 */
[----:B--2---:R2:W3:Y:S01]  /*0760*/  SYNCS.EXCH.64 URZ, [UR4+0x20], UR8 ;  /* 0x0000200804ff75b2 */ /* 0x0044e20008000100 */
[----:B------:R2:W1:Y:S01]  /*0770*/  SYNCS.EXCH.64 URZ, [UR4+0x40], UR6 ;  /* 0x0000400604ff75b2 */ /* 0x0004620008000100 */
[----:B------:R2:W1:Y:S01]  /*0780*/  SYNCS.EXCH.64 URZ, [UR4+0x28], UR8 ;  /* 0x0000280804ff75b2 */ /* 0x0004620008000100 */
[----:B------:R2:W1:Y:S01]  /*0790*/  SYNCS.EXCH.64 URZ, [UR4+0x48], UR6 ;  /* 0x0000480604ff75b2 */ /* 0x0004620008000100 */
[----:B------:R2:W1:Y:S01]  /*07a0*/  SYNCS.EXCH.64 URZ, [UR4+0x30], UR8 ;  /* 0x0000300804ff75b2 */ /* 0x0004620008000100 */
[----:B------:R2:W1:Y:S01]  /*07b0*/  SYNCS.EXCH.64 URZ, [UR4+0x50], UR6 ;  /* 0x0000500604ff75b2 */ /* 0x0004620008000100 */
[----:B------:R2:W1:Y:S01]  /*07c0*/  SYNCS.EXCH.64 URZ, [UR4+0x38], UR8 ;  /* 0x0000380804ff75b2 */ /* 0x0004620008000100 */
[----:B------:R2:W1:Y:S01]  /*07d0*/  SYNCS.EXCH.64 URZ, [UR4+0x58], UR6 ;  /* 0x0000580604ff75b2 */ /* 0x0004620008000100 */
[----:B------:R-:W-:Y:S01]  /*07e0*/  NOP ;  /* 0x0000000000007918 */ /* 0x000fe20000000000 */
.L_x_10:
[----:B------:R-:W4:Y:S01]  /*07f0*/  SHFL.IDX PT, R2, R75, RZ, 0x1f ;  /* 0x00001fff4b027589 */ /* 0x000f2200000e0000 */
[----:B------:R-:W-:Y:S01]  /*0800*/  NOP ;  /* 0x0000000000007918 */ /* 0x000fe20000000000 */
[----:B----4-:R-:W-:-:S13]  /*0810*/  ISETP.NE.AND P0, PT, R2, 0x3, PT ;  /* 0x000000030200780c */ /* 0x010fda0003f05270 */
[----:B------:R-:W-:Y:S05]  /*0820*/  @P0 BRA `(.L_x_11) ;  /* 0x0000000000300947 */ /* 0x000fea0003800000 */
[----:B--23--:R-:W2:Y:S01]  /*0830*/  S2UR UR4, SR_CgaCtaId ;  /* 0x00000000000479c3 */ /* 0x00cea20000008800 */
[----:B------:R-:W-:Y:S01]  /*0840*/  UMOV UR6, 0x400 ;  /* 0x0000040000067882 */ /* 0x000fe20000000000 */
[----:B------:R-:W-:Y:S01]  /*0850*/  UMOV UR5, 0x20 ;  /* 0x0000002000057882 */ /* 0x000fe20000000000 */
[----:B------:R-:W-:Y:S01]  /*0860*/  ELECT P0, URZ, PT ;  /* 0x0000000000ff782f */ /* 0x000fe20003800000 */
[----:B--2---:R-:W-:Y:S02]  /*0870*/  ULEA UR6, UR4, UR6, 0x18 ;  /* 0x0000000604067291 */ /* 0x004fe4000f8ec0ff */
[----:B------:R-:W-:-:S04]  /*0880*/  UIADD3 UR4, UPT, UPT, -UR5, 0x100000, URZ ;  /* 0x0010000005047890 */ /* 0x000fc8000fffe1ff */
[----:B------:R-:W-:Y:S02]  /*0890*/  USHF.L.U32 UR5, UR4, 0xb, URZ ;  /* 0x0000000b04057899 */ /* 0x000fe400080006ff */
[----:B------:R-:W-:Y:S01]  /*08a0*/  USHF.L.U32 UR4, UR4, 0x1, URZ ;  /* 0x0000000104047899 */ /* 0x000fe200080006ff */
[----:B------:R-:W2:Y:S11]  /*08b0*/  FENCE.VIEW.ASYNC.S ;  /* 0x00000000000073c6 */ /* 0x000eb60000000000 */
[----:B--2---:R4:W2:Y:S01]  /*08c0*/  SYNCS.EXCH.64 URZ, [UR6+0x60], UR4 ;  /* 0x0000600406ff75b2 */ /* 0x0048a20008000100 */
[----:B------:R4:W3:Y:S02]  /*08d0*/  SYNCS.EXCH.64 URZ, [UR6+0x68], UR4 ;  /* 0x0000680406ff75b2 */ /* 0x0008e40008000100 */
[----:B----4-:R-:W-:Y:S01]  /*08e0*/  NOP ;  /* 0x0000000000007918 */ /* 0x010fe20000000000 */
.L_x_11:
[----:B------:R-:W4:Y:S01]  /*08f0*/  SHFL.IDX PT, R2, R75, RZ, 0x1f ;  /* 0x00001fff4b027589 */ /* 0x000f2200000e0000 */
[----:B------:R-:W-:Y:S01]  /*0900*/  NOP ;  /* 0x0000000000007918 */ /* 0x000fe20000000000 */
[----:B----4-:R-:W-:-:S13]  /*0910*/  ISETP.NE.AND P0, PT, R2, 0x4, PT ;  /* 0x000000040200780c */ /* 0x010fda0003f05270 */
[----:B------:R-:W-:Y:S05]  /*0920*/  @P0 BRA `(.L_x_12) ;  /* 0x00000000004c0947 */ /* 0x000fea0003800000 */
[----:B--23--:R-:W2:Y:S01]  /*0930*/  S2UR UR6, SR_CgaCtaId ;  /* 0x00000000000679c3 */ /* 0x00cea20000008800 */
[----:B------:R-:W-:Y:S01]  /*0940*/  UMOV UR4, 0x1e0 ;  /* 0x000001e000047882 */ /* 0x000fe20000000000 */
[----:B------:R-:W-:Y:S01]  /*0950*/  UMOV UR5, 0x400 ;  /* 0x0000040000057882 */ /* 0x000fe20000000000 */
[----:B------:R-:W-:Y:S01]  /*0960*/  USEL UR4, UR4, 0x1a0, UP3 ;  /* 0x000001a004047887 */ /* 0x000fe20009800000 */
[----:B------:R-:W-:Y:S01]  /*0970*/  UMOV UR8, 0x1 ;  /* 0x0000000100087882 */ /* 0x000fe20000000000 */
[----:B------:R-:W-:Y:S01]  /*0980*/  ELECT P0, URZ, PT ;  /* 0x0000000000ff782f */ /* 0x000fe20003800000 */
[----:B------:R-:W-:-:S04]  /*0990*/  UIADD3 UR8, UPT, UPT, -UR8, 0x100000, URZ ;  /* 0x0010000008087890 */ /* 0x000fc8000fffe1ff */
[----:B------:R-:W-:Y:S02]  /*09a0*/  USHF.L.U32 UR9, UR8, 0xb, URZ ;  /* 0x0000000b08097899 */ /* 0x000fe400080006ff */
[----:B------:R-:W-:Y:S02]  /*09b0*/  USHF.L.U32 UR8, UR8, 0x1, URZ ;  /* 0x0000000108087899 */ /* 0x000fe400080006ff */
[----:B--2---:R-:W-:Y:S02]  /*09c0*/  ULEA UR6, UR6, UR5, 0x18 ;  /* 0x0000000506067291 */ /* 0x004fe4000f8ec0ff */
[----:B------:R-:W-:-:S04]  /*09d0*/  UIADD3 UR4, UPT, UPT, -UR4, 0x100000, URZ ;  /* 0x0010000004047890 */ /* 0x000fc8000fffe1ff */
[----:B------:R-:W-:Y:S02]  /*09e0*/  USHF.L.U32 UR5, UR4, 0xb, URZ ;  /* 0x0000000b04057899 */ /* 0x000fe400080006ff */
[----:B------:R-:W-:Y:S01]  /*09f0*/  USHF.L.U32 UR4, UR4, 0x1, URZ ;  /* 0x0000000104047899 */ /* 0x000fe200080006ff */
[----:B------:R-:W2:Y:S03]  /*0a00*/  FENCE.VIEW.ASYNC.S ;  /* 0x00000000000073c6 */ /* 0x000ea60000000000 */
[----:B--2---:R4:W2:Y:S08]  /*0a10*/  SYNCS.EXCH.64 URZ, [UR6+0x70], UR8 ;  /* 0x0000700806ff75b2 */ /* 0x0048b00008000100 */
[----:B------:R4:W3:Y:S01]  /*0a20*/  SYNCS.EXCH.64 URZ, [UR6+0x80], UR4 ;  /* 0x0000800406ff75b2 */ /* 0x0008e20008000100 */
[----:B------:R4:W1:Y:S01]  /*0a30*/  SYNCS.EXCH.64 URZ, [UR6+0x78], UR8 ;  /* 0x0000780806ff75b2 */ /* 0x0008620008000100 */
[----:B------:R4:W1:Y:S02]  /*0a40*/  SYNCS.EXCH.64 URZ, [UR6+0x88], UR4 ;  /* 0x0000880406ff75b2 */ /* 0x0008640008000100 */
[----:B----4-:R-:W-:Y:S01]  /*0a50*/  NOP ;  /* 0x0000000000007918 */ /* 0x010fe20000000000 */
.L_x_12:
[----:B------:R-:W4:Y:S01]  /*0a60*/  SHFL.IDX PT, R2, R75, RZ, 0x1f ;  /* 0x00001fff4b027589 */ /* 0x000f2200000e0000 */
[----:B------:R-:W-:Y:S01]  /*0a70*/  NOP ;  /* 0x0000000000007918 */ /* 0x000fe20000000000 */
[----:B----4-:R-:W-:-:S13]  /*0a80*/  ISETP.NE.AND P0, PT, R2, 0x5, PT ;  /* 0x000000050200780c */ /* 0x010fda0003f05270 */
[----:B------:R-:W-:Y:S05]  /*0a90*/  @P0 BRA `(.L_x_13) ;  /* 0x0000000000580947 */ /* 0x000fea0003800000 */
[----:B--23--:R-:W2:Y:S01]  /*0aa0*/  S2UR UR4, SR_CgaCtaId ;  /* 0x00000000000479c3 */ /* 0x00cea20000008800 */
        /* <DEDUP_REMOVED lines=12> */
[----:B--2---:R4:W2:Y:S01]  /*0b70*/  SYNCS.EXCH.64 URZ, [UR4+0x90], UR8 ;  /* 0x0000900804ff75b2 */ /* 0x0048a20008000100 */
[----:B------:R4:W3:Y:S01]  /*0b80*/  SYNCS.EXCH.64 URZ, [UR4+0xb0], UR6 ;  /* 0x0000b00604ff75b2 */ /* 0x0008e20008000100 */
[----:B------:R4:W1:Y:S01]  /*0b90*/  SYNCS.EXCH.64 URZ, [UR4+0x98], UR8 ;  /* 0x0000980804ff75b2 */ /* 0x0008620008000100 */
[----:B------:R4:W1:Y:S01]  /*0ba0*/  SYNCS.EXCH.64 URZ, [UR4+0xb8], UR6 ;  /* 0x0000b80604ff75b2 */ /* 0x0008620008000100 */
[----:B------:R4:W1:Y:S01]  /*0bb0*/  SYNCS.EXCH.64 URZ, [UR4+0xa0], UR8 ;  /* 0x0000a00804ff75b2 */ /* 0x0008620008000100 */
[----:B------:R4:W1:Y:S01]  /*0bc0*/  SYNCS.EXCH.64 URZ, [UR4+0xc0], UR6 ;  /* 0x0000c00604ff75b2 */ /* 0x0008620008000100 */
[----:B------:R4:W1:Y:S01]  /*0bd0*/  SYNCS.EXCH.64 URZ, [UR4+0xa8], UR8 ;  /* 0x0000a80804ff75b2 */ /* 0x0008620008000100 */
[----:B------:R4:W1:Y:S02]  /*0be0*/  SYNCS.EXCH.64 URZ, [UR4+0xc8], UR6 ;  /* 0x0000c80604ff75b2 */ /* 0x0008640008000100 */
[----:B----4-:R-:W-:Y:S01]  /*0bf0*/  NOP ;  /* 0x0000000000007918 */ /* 0x010fe20000000000 */
.L_x_13:
[----:B------:R-:W4:Y:S01]  /*0c00*/  SHFL.IDX PT, R2, R75, RZ, 0x1f ;  /* 0x00001fff4b027589 */ /* 0x000f2200000e0000 */
[----:B------:R-:W1:Y:S01]  /*0c10*/  S2UR UR45, SR_CgaCtaId ;  /* 0x00000000002d79c3 */ /* 0x000e620000008800 */
[----:B------:R-:W-:Y:S01]  /*0c20*/  NOP ;  /* 0x0000000000007918 */ /* 0x000fe20000000000 */
[----:B----4-:R-:W-:-:S13]  /*0c30*/  ISETP.NE.AND P0, PT, R2, 0x3, PT ;  /* 0x000000030200780c */ /* 0x010fda0003f05270 */
[----:B-1----:R-:W-:Y:S05]  /*0c40*/  @P0 BRA `(.L_x_14) ;  /* 0x0000000000340947 */ /* 0x002fea0003800000 */
[----:B--23--:R-:W-:Y:S01]  /*0c50*/  UMOV UR4, 0x400 ;  /* 0x0000040000047882 */ /* 0x00cfe20000000000 */
[----:B------:R-:W-:Y:S01]  /*0c60*/  UMOV UR6, 0x20 ;  /* 0x0000002000067882 */ /* 0x000fe20000000000 */
[----:B------:R-:W-:Y:S02]  /*0c70*/  ULEA UR4, UR45, UR4, 0x18 ;  /* 0x000000042d047291 */ /* 0x000fe4000f8ec0ff */
[----:B------:R-:W-:-:S04]  /*0c80*/  UIADD3 UR6, UPT, UPT, -UR6, 0x100000, URZ ;  /* 0x0010000006067890 */ /* 0x000fc8000fffe1ff */
[----:B------:R-:W-:Y:S02]  /*0c90*/  USHF.L.U32 UR7, UR6, 0xb, URZ ;  /* 0x0000000b06077899 */ /* 0x000fe400080006ff */
[----:B------:R-:W-:Y:S01]  /*0ca0*/  USHF.L.U32 UR6, UR6, 0x1, URZ ;  /* 0x0000000106067899 */ /* 0x000fe200080006ff */
[----:B------:R-:W-:Y:S01]  /*0cb0*/  ELECT P0, URZ, PT ;  /* 0x0000000000ff782f */ /* 0x000fe20003800000 */
[----:B------:R-:W1:Y:S10]  /*0cc0*/  FENCE.VIEW.ASYNC.S ;  /* 0x00000000000073c6 */ /* 0x000e740000000000 */
[----:B-1----:R1:W4:Y:S01]  /*0cd0*/  SYNCS.EXCH.64 URZ, [UR4+0xd0], UR6 ;  /* 0x0000d00604ff75b2 */ /* 0x0023220008000100 */
[----:B------:R1:W2:Y:S01]  /*0ce0*/  SYNCS.EXCH.64 URZ, [UR4+0xe0], UR6 ;  /* 0x0000e00604ff75b2 */ /* 0x0002a20008000100 */
[----:B------:R1:W3:Y:S01]  /*0cf0*/  SYNCS.EXCH.64 URZ, [UR4+0xd8], UR6 ;  /* 0x0000d80604ff75b2 */ /* 0x0002e20008000100 */
[----:B------:R1:W1:Y:S01]  /*0d00*/  SYNCS.EXCH.64 URZ, [UR4+0xe8], UR6 ;  /* 0x0000e80604ff75b2 */ /* 0x0002620008000100 */
[----:B------:R-:W-:Y:S01]  /*0d10*/  NOP ;  /* 0x0000000000007918 */ /* 0x000fe20000000000 */
.L_x_14:
[----:B-123--:R-:W1:Y:S01]  /*0d20*/  LDCU UR4, c[0x0][0x36c] ;  /* 0x00006d80ff0477ac */ /* 0x00ee620008000800 */
[----:B------:R-:W-:Y:S01]  /*0d30*/  ISETP.NE.OR P3, PT, R0, 0x2, !P3 ;  /* 0x000000020000780c */ /* 0x000fe20005f65670 */
[----:B------:R-:W-:Y:S01]  /*0d40*/  NOP ;  /* 0x0000000000007918 */ /* 0x000fe20000000000 */
[----:B------:R-:W-:Y:S01]  /*0d50*/  LOP3.LUT R0, R85, 0x1f, RZ, 0xc0, !PT ;  /* 0x0000001f55007812 */ /* 0x000fe200078ec0ff */
[----:B------:R-:W-:Y:S02]  /*0d60*/  UISETP.NE.AND UP4, UPT, UR18, URZ, UPT ;  /* 0x000000ff1200728c */ /* 0x000fe4000bf85270 */
[----:B-1----:R-:W-:-:S09]  /*0d70*/  UISETP.EQ.U32.AND UP5, UPT, UR4, 0x1, UPT ;  /* 0x000000010400788c */ /* 0x002fd2000bfa2070 */
[----:B------:R-:W-:Y:S05]  /*0d80*/  BRA.U !UP5, `(.L_x_15) ;  /* 0x000000010d087547 */ /* 0x000fea000b800000 */
[----:B----4-:R-:W-:Y:S01]  /*0d90*/  UCGABAR_ARV ;  /* 0x00000000000079c7 */ /* 0x010fe20008000000 */
[----:B------:R-:W-:Y:S05]  /*0da0*/  BRA `(.L_x_16) ;  /* 0x0000000000047947 */ /* 0x000fea0003800000 */
.L_x_15:
[----:B----4-:R-:W-:Y:S01]  /*0db0*/  NOP ;  /* 0x0000000000007918 */ /* 0x010fe20000000000 */
.L_x_16:
[----:B------:R-:W1:Y:S01]  /*0dc0*/  S2UR UR24, SR_CTAID.X ;  /* 0x00000000001879c3 */ /* 0x000e620000002500 */
[----:B------:R-:W-:-:S05]  /*0dd0*/  CS2R.32 R77, SR_CgaSize ;  /* 0x00000000004d7805 */ /* 0x000fca0000008a00 */
[----:B------:R-:W-:-:S05]  /*0de0*/  IMAD R77, R77, -0xa0, RZ ;  /* 0xffffff604d4d7824 */ /* 0x000fca00078e02ff */
[----:B------:R-:W-:-:S14]  /*0df0*/  R2UR UR5, R77 ;  /* 0x000000004d0572ca */ /* 0x000fdc00000e0000 */
[----:B------:R-:W2:Y:S01]  /*0e00*/  LDCU UR5, c[0x0][UR5+0x2b0] ;  /* 0x00005600050577ac */ /* 0x000ea20008000800 */
[----:B------:R-:W-:-:S05]  /*0e10*/  CS2R.32 R77, SR_CgaSize ;  /* 0x00000000004d7805 */ /* 0x000fca0000008a00 */
[----:B------:R-:W-:-:S05]  /*0e20*/  IMAD R77, R77, -0xa0, RZ ;  /* 0xffffff604d4d7824 */ /* 0x000fca00078e02ff */
[----:B------:R-:W-:-:S14]  /*0e30*/  R2UR UR4, R77 ;  /* 0x000000004d0472ca */ /* 0x000fdc00000e0000 */
[----:B------:R-:W3:Y:S01]  /*0e40*/  LDCU UR4, c[0x0][UR4+0x2b4] ;  /* 0x00005680040477ac */ /* 0x000ee20008000800 */
[----:B------:R-:W4:Y:S01]  /*0e50*/  S2UR UR28, SR_CTAID.Y ;  /* 0x00000000001c79c3 */ /* 0x000f220000002600 */
[----:B------:R-:W-:-:S05]  /*0e60*/  CS2R.32 R77, SR_CgaSize ;  /* 0x00000000004d7805 */ /* 0x000fca0000008a00 */
[----:B------:R-:W-:-:S05]  /*0e70*/  IMAD R77, R77, -0xa0, RZ ;  /* 0xffffff604d4d7824 */ /* 0x000fca00078e02ff */
[----:B------:R-:W-:-:S14]  /*0e80*/  R2UR UR6, R77 ;  /* 0x000000004d0672ca */ /* 0x000fdc00000e0000 */
[----:B------:R-:W3:Y:S01]  /*0e90*/  LDCU UR6, c[0x0][UR6+0x2a0] ;  /* 0x00005400060677ac */ /* 0x000ee20008000800 */
[----:B------:R-:W-:-:S05]  /*0ea0*/  CS2R.32 R77, SR_CgaSize ;  /* 0x00000000004d7805 */ /* 0x000fca0000008a00 */
[----:B------:R-:W-:-:S05]  /*0eb0*/  IMAD R77, R77, -0xa0, RZ ;  /* 0xffffff604d4d7824 */ /* 0x000fca00078e02ff */
[----:B------:R-:W-:-:S14]  /*0ec0*/  R2UR UR7, R77 ;  /* 0x000000004d0772ca */ /* 0x000fdc00000e0000 */
[----:B------:R-:W3:Y:S01]  /*0ed0*/  LDCU UR7, c[0x0][UR7+0x2a4] ;  /* 0x00005480070777ac */ /* 0x000ee20008000800 */
[----:B------:R-:W-:Y:S01]  /*0ee0*/  USHF.L.U32 UR23, UR45, 0xe, URZ ;  /* 0x0000000e2d177899 */ /* 0x000fe200080006ff */
[----:B------:R-:W3:Y:S01]  /*0ef0*/  LDCU UR19, c[0x0][0xb24] ;  /* 0x00016480ff1377ac */ /* 0x000ee20008000800 */
[----:B------:R-:W3:Y:S01]  /*0f00*/  LDCU UR42, c[0x0][0xb24] ;  /* 0x00016480ff2a77ac */ /* 0x000ee20008000800 */
[----:B-1----:R-:W-:Y:S01]  /*0f10*/  I2FP.F32.U32 R3, UR24 ;  /* 0x0000001800037c45 */ /* 0x002fe20008201000 */
[----:B------:R-:W1:Y:S04]  /*0f20*/  LDCU UR22, c[0x0][0xb30] ;  /* 0x00016600ff1677ac */ /* 0x000e680008000800 */
[----:B--2---:R-:W-:Y:S01]  /*0f30*/  FMUL R3, R3, UR5 ;  /* 0x0000000503037c20 */ /* 0x004fe20008400000 */
[----:B------:R-:W-:Y:S01]  /*0f40*/  ULOP3.LUT UR23, UR23, 0x4000, URZ, 0xc0, !UPT ;  /* 0x0000400017177892 */ /* 0x000fe2000f8ec0ff */
[----:B----4-:R-:W-:-:S04]  /*0f50*/  I2FP.F32.U32 R2, UR28 ;  /* 0x0000001c00027c45 */ /* 0x010fc80008201000 */
[----:B------:R-:W2:Y:S01]  /*0f60*/  F2I.U32.TRUNC.NTZ R3, R3 ;  /* 0x0000000300037305 */ /* 0x000ea2000020f000 */
[----:B---3--:R-:W-:-:S07]  /*0f70*/  FMUL R2, R2, UR4 ;  /* 0x0000000402027c20 */ /* 0x008fce0008400000 */
[----:B------:R-:W3:Y:S01]  /*0f80*/  F2I.U32.TRUNC.NTZ R2, R2 ;  /* 0x0000000200027305 */ /* 0x000ee2000020f000 */
[----:B--2---:R-:W-:Y:S02]  /*0f90*/  R2UR UR5, R3 ;  /* 0x00000000030572ca */ /* 0x004fe400000e0000 */
[----:B---3--:R-:W-:Y:S02]  /*0fa0*/  R2UR UR4, R2 ;  /* 0x00000000020472ca */ /* 0x008fe400000e0000 */
[----:B------:R-:W-:-:S09]  /*0fb0*/  PRMT R2, RZ, 0x7610, R2 ;  /* 0x00007610ff027816 */ /* 0x000fd20000000002 */
[----:B------:R-:W-:-:S04]  /*0fc0*/  UIADD3 UR5, UPT, UPT, -UR5, URZ, URZ ;  /* 0x000000ff05057290 */ /* 0x000fc8000fffe1ff */
[----:B------:R-:W-:Y:S02]  /*0fd0*/  UIMAD UR5, UR6, UR5, UR24 ;  /* 0x00000005060572a4 */ /* 0x000fe4000f8e0218 */
[----:B------:R-:W-:-:S04]  /*0fe0*/  UIADD3 UR4, UPT, UPT, -UR4, URZ, URZ ;  /* 0x000000ff04047290 */ /* 0x000fc8000fffe1ff */
[----:B------:R-:W-:Y:S01]  /*0ff0*/  IMAD.U32 R77, RZ, RZ, UR5 ;  /* 0x00000005ff4d7e24 */ /* 0x000fe2000f8e00ff */
[----:B------:R-:W-:-:S06]  /*1000*/  UIMAD UR4, UR7, UR4, UR28 ;  /* 0x00000004070472a4 */ /* 0x000fcc000f8e021c */
[----:B------:R-:W-:Y:S01]  /*1010*/  IMAD.U32 R76, RZ, RZ, UR4 ;  /* 0x00000004ff4c7e24 */ /* 0x000fe2000f8e00ff */
[----:B-1----:R-:W-:Y:S06]  /*1020*/  BRA.U UP4, `(.L_x_17) ;  /* 0x00000001042c7547 */ /* 0x002fec000b800000 */
[----:B------:R-:W-:Y:S02]  /*1030*/  R2UR UR4, R76 ;  /* 0x000000004c0472ca */ /* 0x000fe400000e0000 */
[----:B------:R-:W-:-:S11]  /*1040*/  R2UR UR6, R77 ;  /* 0x000000004d0672ca */ /* 0x000fd600000e0000 */
[----:B------:R-:W-:-:S04]  /*1050*/  UISETP.NE.AND UP0, UPT, UR4, URZ, UPT ;  /* 0x000000ff0400728c */ /* 0x000fc8000bf05270 */
[----:B------:R-:W-:-:S04]  /*1060*/  UISETP.EQ.OR UP0, UPT, UR6, URZ, !UP0 ;  /* 0x000000ff0600728c */ /* 0x000fc8000c702670 */
[----:B------:R-:W-:Y:S02]  /*1070*/  USEL UR5, URZ, 0x1, !UP0 ;  /* 0x00000001ff057887 */ /* 0x000fe4000c000000 */
[----:B------:R-:W-:-:S04]  /*1080*/  UISETP.NE.AND UP0, UPT, UR4, URZ, UPT ;  /* 0x000000ff0400728c */ /* 0x000fc8000bf05270 */
[----:B------:R-:W-:Y:S02]  /*1090*/  USEL UR4, URZ, 0x2, UP0 ;  /* 0x00000002ff047887 */ /* 0x000fe40008000000 */
[----:B------:R-:W-:-:S04]  /*10a0*/  UISETP.NE.AND UP0, UPT, UR6, 0x1, UPT ;  /* 0x000000010600788c */ /* 0x000fc8000bf05270 */
[----:B------:R-:W-:-:S04]  /*10b0*/  USEL UR4, UR4, 0x2, UP0 ;  /* 0x0000000204047887 */ /* 0x000fc80008000000 */
[----:B------:R-:W-:-:S06]  /*10c0*/  UIADD3 UR4, UPT, UPT, UR5, UR4, URZ ;  /* 0x0000000405047290 */ /* 0x000fcc000fffe0ff */
[----:B------:R-:W-:-:S07]  /*10d0*/  IMAD.U32 R2, RZ, RZ, UR4 ;  /* 0x00000004ff027e24 */ /* 0x000fce000f8e00ff */
.L_x_17:
[----:B------:R-:W1:Y:S01]  /*10e0*/  S2UR UR36, SR_CTAID.Z ;  /* 0x00000000002479c3 */ /* 0x000e620000002700 */
[----:B------:R-:W-:-:S09]  /*10f0*/  UISETP.GE.AND UP0, UPT, UR19, 0x1, UPT ;  /* 0x000000011300788c */ /* 0x000fd2000bf06270 */
[----:B------:R-:W-:Y:S05]  /*1100*/  BRA.U !UP0, `(.L_x_18) ;  /* 0x0000000108d07547 */ /* 0x000fea000b800000 */
[----:B------:R-:W2:Y:S01]  /*1110*/  LDCU UR20, c[0x0][0xb0c] ;  /* 0x00016180ff1477ac */ /* 0x000ea20008000800 */
[----:B------:R-:W3:Y:S01]  /*1120*/  LDCU.128 UR12, c[0x0][0xb10] ;  /* 0x00016200ff0c77ac */ /* 0x000ee20008000c00 */
[----:B------:R-:W4:Y:S01]  /*1130*/  LDCU UR6, c[0x0][0x370] ;  /* 0x00006e00ff0677ac */ /* 0x000f220008000800 */
[----:B------:R-:W1:Y:S01]  /*1140*/  LDCU UR7, c[0x0][0x374] ;  /* 0x00006e80ff0777ac */ /* 0x000e620008000800 */
[----:B------:R-:W1:Y:S01]  /*1150*/  LDCU UR21, c[0x0][0xb20] ;  /* 0x00016400ff1577ac */ /* 0x000e620008000800 */
[----:B--2---:R-:W-:Y:S02]  /*1160*/  UISETP.NE.AND UP0, UPT, UR20, 0x1, UPT ;  /* 0x000000011400788c */ /* 0x004fe4000bf05270 */
[----:B---3--:R-:W-:Y:S01]  /*1170*/  UIMAD.WIDE.U32 UR4, UR24, UR12, URZ ;  /* 0x0000000c180472a5 */ /* 0x008fe2000f8e00ff */
[----:B------:R-:W2:Y:S01]  /*1180*/  LDCU.64 UR8, c[0x0][0xb28] ;  /* 0x00016500ff0877ac */ /* 0x000ea20008000a00 */
[----:B----4-:R-:W-:Y:S02]  /*1190*/  UIMAD.WIDE.U32 UR10, UR6, UR12, URZ ;  /* 0x0000000c060a72a5 */ /* 0x010fe4000f8e00ff */
[----:B------:R-:W-:-:S02]  /*11a0*/  USHF.R.U32.HI UR5, URZ, UR13, UR5 ;  /* 0x0000000dff057299 */ /* 0x000fc40008011605 */
[----:B------:R-:W-:Y:S02]  /*11b0*/  UISETP.NE.AND UP2, UPT, UR19, 0x1, UPT ;  /* 0x000000011300788c */ /* 0x000fe4000bf45270 */
[----:B------:R-:W-:Y:S01]  /*11c0*/  USEL UR5, UR24, UR5, !UP0 ;  /* 0x0000000518057287 */ /* 0x000fe2000c000000 */
[----:B------:R-:W-:Y:S01]  /*11d0*/  UMOV UR10, UR11 ;  /* 0x0000000b000a7c82 */ /* 0x000fe20008000000 */
[----:B------:R-:W-:Y:S02]  /*11e0*/  UIMAD.WIDE.U32 UR16, UR28, UR15, URZ ;  /* 0x0000000f1c1072a5 */ /* 0x000fe4000f8e00ff */
[----:B------:R-:W-:Y:S02]  /*11f0*/  @UP0 USHF.R.U32.HI UR6, URZ, UR13, UR10 ;  /* 0x0000000dff060299 */ /* 0x000fe4000801160a */
[----:B------:R-:W-:Y:S02]  /*1200*/  UISETP.NE.AND UP0, UPT, UR14, 0x1, UPT ;  /* 0x000000010e00788c */ /* 0x000fe4000bf05270 */
[----:B-1----:R-:W-:-:S02]  /*1210*/  UIMAD.WIDE.U32 UR10, UR7, UR15, URZ ;  /* 0x0000000f070a72a5 */ /* 0x002fc4000f8e00ff */
[----:B--2---:R-:W-:Y:S01]  /*1220*/  UIMAD.WIDE.U32 UR12, UR6, UR8, URZ ;  /* 0x00000008060c72a5 */ /* 0x004fe2000f8e00ff */
[----:B------:R-:W-:Y:S02]  /*1230*/  UMOV UR4, UR17 ;  /* 0x0000001100047c82 */ /* 0x000fe40008000000 */
[----:B------:R-:W-:Y:S02]  /*1240*/  USHF.R.U32.HI UR4, URZ, UR21, UR4 ;  /* 0x00000015ff047299 */ /* 0x000fe40008011604 */
[----:B------:R-:W-:Y:S02]  /*1250*/  UMOV UR10, UR11 ;  /* 0x0000000b000a7c82 */ /* 0x000fe40008000000 */
[----:B------:R-:W-:Y:S01]  /*1260*/  UMOV UR12, UR13 ;  /* 0x0000000d000c7c82 */ /* 0x000fe20008000000 */
[----:B------:R-:W-:Y:S02]  /*1270*/  @UP0 USHF.R.U32.HI UR7, URZ, UR21, UR10 ;  /* 0x00000015ff070299 */ /* 0x000fe4000801160a */
[----:B------:R-:W-:-:S02]  /*1280*/  USEL UR4, UR28, UR4, !UP0 ;  /* 0x000000041c047287 */ /* 0x000fc4000c000000 */
[----:B------:R-:W-:Y:S02]  /*1290*/  UIMAD.WIDE.U32 UR10, UR7, UR8, URZ ;  /* 0x00000008070a72a5 */ /* 0x000fe4000f8e00ff */
[----:B------:R-:W-:Y:S02]  /*12a0*/  @UP2 USHF.R.U32.HI UR6, URZ, UR9, UR12 ;  /* 0x00000009ff062299 */ /* 0x000fe4000801160c */
[----:B------:R-:W-:-:S03]  /*12b0*/  UIMAD.WIDE.U32 UR12, UR4, UR8, URZ ;  /* 0x00000008040c72a5 */ /* 0x000fc6000f8e00ff */
[----:B------:R-:W-:Y:S02]  /*12c0*/  UMOV UR10, UR11 ;  /* 0x0000000b000a7c82 */ /* 0x000fe40008000000 */
[----:B------:R-:W-:Y:S02]  /*12d0*/  @UP2 USHF.R.U32.HI UR7, URZ, UR9, UR10 ;  /* 0x00000009ff072299 */ /* 0x000fe4000801160a */
[----:B------:R-:W-:Y:S02]  /*12e0*/  UIMAD UR10, UR6, UR19, URZ ;  /* 0x00000013060a72a4 */ /* 0x000fe4000f8e02ff */
[----:B------:R-:W-:-:S04]  /*12f0*/  UIMAD UR7, UR7, UR19, URZ ;  /* 0x00000013070772a4 */ /* 0x000fc8000f8e02ff */
[----:B------:R-:W-:-:S03]  /*1300*/  UISETP.GE.AND UP0, UPT, UR4, UR7, UPT ;  /* 0x000000070400728c */ /* 0x000fc6000bf06270 */
[----:B------:R-:W-:Y:S01]  /*1310*/  UMOV UR7, UR13 ;  /* 0x0000000d00077c82 */ /* 0x000fe20008000000 */
[----:B------:R-:W-:Y:S02]  /*1320*/  UISETP.GE.OR UP0, UPT, UR5, UR10, UP0 ;  /* 0x0000000a0500728c */ /* 0x000fe40008706670 */
[----:B------:R-:W-:Y:S02]  /*1330*/  UIMAD.WIDE.U32 UR10, UR5, UR8, URZ ;  /* 0x00000008050a72a5 */ /* 0x000fe4000f8e00ff */
[----:B------:R-:W-:Y:S02]  /*1340*/  USHF.R.U32.HI UR7, URZ, UR9, UR7 ;  /* 0x00000009ff077299 */ /* 0x000fe40008011607 */
[----:B------:R-:W-:Y:S02]  /*1350*/  UIADD3 UR10, UPT, UPT, -UR4, URZ, URZ ;  /* 0x000000ff040a7290 */ /* 0x000fe4000fffe1ff */
[----:B------:R-:W-:Y:S02]  /*1360*/  USEL UR7, UR4, UR7, !UP2 ;  /* 0x0000000704077287 */ /* 0x000fe4000d000000 */
[----:B------:R-:W-:Y:S01]  /*1370*/  UIMAD UR10, UR14, UR10, UR28 ;  /* 0x0000000a0e0a72a4 */ /* 0x000fe2000f8e021c */
[----:B------:R-:W-:Y:S01]  /*1380*/  @!UP0 UMOV UR8, UR11 ;  /* 0x0000000b00088c82 */ /* 0x000fe20008000000 */
[----:B------:R-:W-:-:S02]  /*1390*/  UIADD3 UR11, UPT, UPT, -UR5, URZ, URZ ;  /* 0x000000ff050b7290 */ /* 0x000fc4000fffe1ff */
[----:B------:R-:W-:Y:S02]  /*13a0*/  @!UP0 USHF.R.U32.HI UR8, URZ, UR9, UR8 ;  /* 0x00000009ff088299 */ /* 0x000fe40008011608 */
[----:B------:R-:W-:Y:S02]  /*13b0*/  UIADD3 UR9, UPT, UPT, -UR7, URZ, URZ ;  /* 0x000000ff07097290 */ /* 0x000fe4000fffe1ff */
[----:B------:R-:W-:Y:S02]  /*13c0*/  @!UP0 USEL UR8, UR5, UR8, !UP2 ;  /* 0x0000000805088287 */ /* 0x000fe4000d000000 */
[----:B------:R-:W-:Y:S02]  /*13d0*/  UIMAD UR9, UR19, UR9, UR4 ;  /* 0x00000009130972a4 */ /* 0x000fe4000f8e0204 */
[----:B------:R-:W-:Y:S02]  /*13e0*/  @!UP0 UIADD3 UR7, UPT, UPT, UR7, -UR8, URZ ;  /* 0x8000000807078290 */ /* 0x000fe4000fffe0ff */
[----:B------:R-:W-:-:S02]  /*13f0*/  @!UP0 UIMAD UR6, UR9, UR6, UR8 ;  /* 0x00000006090682a4 */ /* 0x000fc4000f8e0208 */
[----:B------:R-:W-:Y:S02]  /*1400*/  @!UP0 UIMAD UR4, UR7, UR19, UR5 ;  /* 0x00000013070482a4 */ /* 0x000fe4000f8e0205 */
[----:B------:R-:W-:Y:S02]  /*1410*/  UIMAD UR24, UR20, UR11, UR24 ;  /* 0x0000000b141872a4 */ /* 0x000fe4000f8e0218 */
[----:B------:R-:W-:Y:S01]  /*1420*/  UIMAD UR28, UR4, UR14, UR10 ;  /* 0x0000000e041c72a4 */ /* 0x000fe2000f8e020a */
[----:B------:R-:W-:Y:S02]  /*1430*/  @!UP0 UMOV UR5, UR6 ;  /* 0x0000000600058c82 */ /* 0x000fe40008000000 */
[----:B------:R-:W-:-:S12]  /*1440*/  UIMAD UR24, UR5, UR20, UR24 ;  /* 0x00000014051872a4 */ /* 0x000fd8000f8e0218 */
.L_x_18:
[----:B------:R-:W-:-:S09]  /*1450*/  UISETP.NE.AND UP0, UPT, UR22, 0x1, UPT ;  /* 0x000000011600788c */ /* 0x000fd2000bf05270 */
[----:B------:R-:W-:Y:S05]  /*1460*/  BRA.U UP0, `(.L_x_19) ;  /* 0x0000000100407547 */ /* 0x000fea000b800000 */
[----:B------:R-:W2:Y:S01]  /*1470*/  LDCU.128 UR8, c[0x0][0xb10] ;  /* 0x00016200ff0877ac */ /* 0x000ea20008000c00 */
[----:B------:R-:W3:Y:S01]  /*1480*/  LDCU UR12, c[0x0][0xb0c] ;  /* 0x00016180ff0c77ac */ /* 0x000ee20008000800 */
[----:B------:R-:W4:Y:S01]  /*1490*/  LDCU UR13, c[0x0][0xb20] ;  /* 0x00016400ff0d77ac */ /* 0x000f220008000800 */
[----:B--2---:R-:W-:Y:S02]  /*14a0*/  UIMAD.WIDE.U32 UR4, UR24, UR8, URZ ;  /* 0x00000008180472a5 */ /* 0x004fe4000f8e00ff */
[----:B------:R-:W-:Y:S02]  /*14b0*/  UIMAD.WIDE.U32 UR6, UR28, UR11, URZ ;  /* 0x0000000b1c0672a5 */ /* 0x000fe4000f8e00ff */
[----:B---3--:R-:W-:Y:S02]  /*14c0*/  UISETP.NE.AND UP0, UPT, UR12, 0x1, UPT ;  /* 0x000000010c00788c */ /* 0x008fe4000bf05270 */
[----:B------:R-:W-:-:S03]  /*14d0*/  USHF.R.U32.HI UR5, URZ, UR9, UR5 ;  /* 0x00000009ff057299 */ /* 0x000fc60008011605 */
[----:B------:R-:W-:Y:S01]  /*14e0*/  UMOV UR4, UR7 ;  /* 0x0000000700047c82 */ /* 0x000fe20008000000 */
[----:B------:R-:W-:Y:S02]  /*14f0*/  USEL UR5, UR24, UR5, !UP0 ;  /* 0x0000000518057287 */ /* 0x000fe4000c000000 */
[----:B------:R-:W-:Y:S02]  /*1500*/  UISETP.NE.AND UP0, UPT, UR10, 0x1, UPT ;  /* 0x000000010a00788c */ /* 0x000fe4000bf05270 */
[----:B----4-:R-:W-:-:S04]  /*1510*/  USHF.R.U32.HI UR4, URZ, UR13, UR4 ;  /* 0x0000000dff047299 */ /* 0x010fc80008011604 */
[----:B------:R-:W-:-:S04]  /*1520*/  USEL UR4, UR28, UR4, !UP0 ;  /* 0x000000041c047287 */ /* 0x000fc8000c000000 */
[----:B------:R-:W-:Y:S02]  /*1530*/  UIADD3 UR6, UPT, UPT, UR5, -UR4, URZ ;  /* 0x8000000405067290 */ /* 0x000fe4000fffe0ff */
[----:B------:R-:W-:Y:S02]  /*1540*/  UIADD3 UR4, UPT, UPT, -UR5, UR4, URZ ;  /* 0x0000000405047290 */ /* 0x000fe4000fffe1ff */
[----:B------:R-:W-:Y:S02]  /*1550*/  UIMAD UR28, UR6, UR10, UR28 ;  /* 0x0000000a061c72a4 */ /* 0x000fe4000f8e021c */
[----:B------:R-:W-:-:S12]  /*1560*/  UIMAD UR24, UR4, UR12, UR24 ;  /* 0x0000000c041872a4 */ /* 0x000fd8000f8e0218 */
.L_x_19:
[----:B------:R-:W-:Y:S01]  /*1570*/  UISETP.NE.AND UP0, UPT, UR18, 0x2, UPT ;  /* 0x000000021200788c */ /* 0x000fe2000bf05270 */
[----:B------:R-:W-:Y:S09]  /*1580*/  BRA.U !UP5, `(.L_x_20) ;  /* 0x000000010d0c7547 */ /* 0x000ff2000b800000 */
[----:B------:R-:W-:Y:S01]  /*1590*/  UCGABAR_WAIT ;  /* 0x0000000000007dc7 */ /* 0x000fe20008000000 */
[----:B------:R-:W-:Y:S01]  /*15a0*/  CCTL.IVALL ;  /* 0x00000000ff00798f */ /* 0x000fe20002000000 */
[----:B------:R-:W-:Y:S05]  /*15b0*/  BRA `(.L_x_21) ;  /* 0x0000000000047947 */ /* 0x000fea0003800000 */
.L_x_20:
[----:B------:R-:W-:Y:S06]  /*15c0*/  BAR.SYNC.DEFER_BLOCKING 0x0 ;  /* 0x0000000000007b1d */ /* 0x000fec0000010000 */
.L_x_21:
[----:B------:R-:W-:Y:S05]  /*15d0*/  BRA.U UP0, `(.L_x_22) ;  /* 0x0000001100e07547 */ /* 0x000fea000b800000 */
[----:B------:R-:W2:Y:S01]  /*15e0*/  LDCU UR6, c[0x0][0x38c] ;  /* 0x00007180ff0677ac */ /* 0x000ea20008000800 */
[----:B------:R-:W-:Y:S01]  /*15f0*/  PLOP3.LUT P1, PT, PT, PT, UP3, 0x80, 0x8 ;  /* 0x000000000008781c */ /* 0x000fe20003f2f038 */
[----:B------:R-:W-:Y:S01]  /*1600*/  IMAD.MOV.U32 R12, RZ, RZ, 0x1 ;  /* 0x00000001ff0c7424 */ /* 0x000fe200078e00ff */
[----:B------:R-:W-:Y:S01]  /*1610*/  ISETP.EQ.OR P2, PT, R0, RZ, P3 ;  /* 0x000000ff0000720c */ /* 0x000fe20001f42670 */
[----:B------:R-:W-:Y:S01]  /*1620*/  UISETP.NE.AND UP1, UPT, UR18, URZ, UPT ;  /* 0x000000ff1200728c */ /* 0x000fe2000bf25270 */
[----:B------:R-:W-:Y:S01]  /*1630*/  PLOP3.LUT P1, PT, P1, PT, PT, 0x8, 0x80 ;  /* 0x000000000080781c */ /* 0x000fe20000f2e170 */
[----:B------:R-:W-:Y:S01]  /*1640*/  USEL UR29, URZ, 0x1, UP6 ;  /* 0x00000001ff1d7887 */ /* 0x000fe2000b000000 */
[----:B------:R-:W-:Y:S01]  /*1650*/  CS2R R10, SRZ ;  /* 0x00000000000a7805 */ /* 0x000fe2000001ff00 */
[----:B------:R-:W-:Y:S01]  /*1660*/  IMAD.MOV.U32 R9, RZ, RZ, RZ ;  /* 0x000000ffff097224 */ /* 0x000fe200078e00ff */
[----:B------:R-:W3:Y:S01]  /*1670*/  LDCU UR44, c[0x0][0x370] ;  /* 0x00006e00ff2c77ac */ /* 0x000ee20008000800 */
[----:B------:R-:W-:Y:S01]  /*1680*/  IMAD.MOV.U32 R8, RZ, RZ, 0x1 ;  /* 0x00000001ff087424 */ /* 0x000fe200078e00ff */
[----:B------:R-:W4:Y:S01]  /*1690*/  LDCU.64 UR38, c[0x0][0x348] ;  /* 0x00006900ff2677ac */ /* 0x000f220008000a00 */
[----:B------:R-:W-:-:S02]  /*16a0*/  USHF.R.U32.HI UR49, URZ, 0x7, UR23 ;  /* 0x00000007ff317899 */ /* 0x000fc40008011617 */
[----:B--2---:R-:W-:Y:S02]  /*16b0*/  UIADD3 UR5, UPT, UPT, UR6, 0xff, URZ ;  /* 0x000000ff06057890 */ /* 0x004fe4000fffe0ff */
[----:B------:R-:W-:Y:S02]  /*16c0*/  UIADD3 UR50, UPT, UPT, UR6, 0x1fe, URZ ;  /* 0x000001fe06327890 */ /* 0x000fe4000fffe0ff */
[----:B------:R-:W-:Y:S01]  /*16d0*/  USHF.R.S32.HI UR4, URZ, 0x1f, UR5 ;  /* 0x0000001fff047899 */ /* 0x000fe20008011405 */
[----:B------:R-:W2:Y:S03]  /*16e0*/  LDCU UR43, c[0x0][0x374] ;  /* 0x00006e80ff2b77ac */ /* 0x000ea60008000800 */
[----:B------:R-:W-:Y:S02]  /*16f0*/  ULEA.HI UR4, UR4, UR5, URZ, 0x8 ;  /* 0x0000000504047291 */ /* 0x000fe4000f8f40ff */
[----:B------:R-:W-:-:S02]  /*1700*/  USEL UR29, UR29, 0x2, UP1 ;  /* 0x000000021d1d7887 */ /* 0x000fc40008800000 */
[----:B------:R-:W-:Y:S02]  /*1710*/  USHF.R.S32.HI UR47, URZ, 0x8, UR4 ;  /* 0x00000008ff2f7899 */ /* 0x000fe40008011404 */
[----:B------:R-:W-:Y:S02]  /*1720*/  UIADD3 UR4, UPT, UPT, UR6, -0x1, URZ ;  /* 0xffffffff06047890 */ /* 0x000fe4000fffe0ff */
[----:B------:R-:W-:Y:S02]  /*1730*/  UISETP.LT.U32.AND UP0, UPT, UR47, 0x2, UPT ;  /* 0x000000022f00788c */ /* 0x000fe4000bf01070 */
[----:B------:R-:W-:Y:S02]  /*1740*/  UISETP.GE.U32.AND UP2, UPT, UR4, -0x1ff, UPT ;  /* 0xfffffe010400788c */ /* 0x000fe4000bf46070 */
[----:B------:R-:W-:Y:S01]  /*1750*/  USEL UR46, UR47, 0x2, UP0 ;  /* 0x000000022f2e7887 */ /* 0x000fe20008000000 */
[----:B------:R-:W-:-:S03]  /*1760*/  UMOV UR21, URZ ;  /* 0x000000ff00157c82 */ /* 0x000fc60008000000 */
[----:B------:R-:W-:Y:S02]  /*1770*/  UIADD3 UR22, UPT, UPT, UR46, -0x1, URZ ;  /* 0xffffffff2e167890 */ /* 0x000fe4000fffe0ff */
[----:B------:R-:W-:-:S03]  /*1780*/  UIADD3 UR48, UPT, UPT, UR47, -UR46, URZ ;  /* 0x8000002e2f307290 */ /* 0x000fc6000fffe0ff */
[----:B------:R-:W-:-:S04]  /*1790*/  @UP2 UIADD3 UR22, UPT, UPT, UR46, URZ, URZ ;  /* 0x000000ff2e162290 */ /* 0x000fc8000fffe0ff */
[----:B--234-:R-:W-:-:S12]  /*17a0*/  UIADD3 UR22, UPT, UPT, UR22, 0x1, URZ ;  /* 0x0000000116167890 */ /* 0x01cfd8000fffe0ff */
.L_x_42:
[----:B------:R-:W-:Y:S01]  /*17b0*/  UISETP.NE.AND UP0, UPT, UR45, URZ, UPT ;  /* 0x000000ff2d00728c */ /* 0x000fe2000bf05270 */
[----:B------:R-:W2:Y:S08]  /*17c0*/  S2UR UR45, SR_CgaCtaId ;  /* 0x00000000002d79c3 */ /* 0x000eb00000008800 */
[----:B------:R-:W-:Y:S05]  /*17d0*/  BRA.U UP0, `(.L_x_23) ;  /* 0x0000000100347547 */ /* 0x000fea000b800000 */
[----:B------:R-:W3:Y:S01]  /*17e0*/  S2R R0, SR_CgaCtaId ;  /* 0x0000000000007919 */ /* 0x000ee20000008800 */
[----:B------:R-:W-:-:S04]  /*17f0*/  MOV R2, 0x400 ;  /* 0x0000040000027802 */ /* 0x000fc80000000f00 */
[----:B---3--:R-:W-:Y:S02]  /*1800*/  LEA R0, R0, R2, 0x18 ;  /* 0x0000000200007211 */ /* 0x008fe400078ec0ff */
[----:B------:R-:W-:-:S03]  /*1810*/  SHF.L.U32 R2, R8, 0x1f, RZ ;  /* 0x0000001f08027819 */ /* 0x000fc600000006ff */
[----:B------:R-:W-:-:S04]  /*1820*/  IMAD R0, R9, 0x8, R0 ;  /* 0x0000000809007824 */ /* 0x000fc800078e0200 */
[----:B------:R-:W3:Y:S02]  /*1830*/  SYNCS.PHASECHK.TRANS64.TRYWAIT P0, [R0+URZ+0xe0], R2 ;  /* 0x0000e002000075a7 */ /* 0x000ee400080011ff */
[----:B---3--:R-:W-:Y:S05]  /*1840*/  @!P0 BRA `(.L_x_24) ;  /* 0x00000080005c8947 */ /* 0x008fea0003800000 */
.L_x_130:
[----:B------:R-:W-:Y:S01]  /*1850*/  VIADD R9, R9, 0x1 ;  /* 0x0000000109097836 */ /* 0x000fe20000000000 */
[----:B------:R3:W-:Y:S04]  /*1860*/  SYNCS.ARRIVE.TRANS64.A1T0 RZ, [R0+URZ+0xd0], RZ ;  /* 0x0000d0ff00ff79a7 */ /* 0x0007e800081000ff */
[----:B------:R-:W-:-:S04]  /*1870*/  ISETP.NE.AND P0, PT, R9, 0x2, PT ;  /* 0x000000020900780c */ /* 0x000fc80003f05270 */
[----:B------:R-:W-:Y:S02]  /*1880*/  SEL R9, R9, RZ, P0 ;  /* 0x000000ff09097207 */ /* 0x000fe40000000000 */
[----:B---3--:R-:W-:-:S04]  /*1890*/  SEL R0, RZ, 0x1, P0 ;  /* 0x00000001ff007807 */ /* 0x008fc80000000000 */
[----:B------:R-:W-:-:S07]  /*18a0*/  LOP3.LUT R8, R8, R0, RZ, 0x3c, !PT ;  /* 0x0000000008087212 */ /* 0x000fce00078e3cff */
.L_x_23:
[----:B------:R-:W-:Y:S01]  /*18b0*/  UMOV UR13, 0x400 ;  /* 0x00000400000d7882 */ /* 0x000fe20000000000 */
[----:B------:R-:W-:Y:S01]  /*18c0*/  SHF.L.U32 R0, R12, 0x1f, RZ ;  /* 0x0000001f0c007819 */ /* 0x000fe200000006ff */
[----:B--2---:R-:W-:Y:S02]  /*18d0*/  ULEA UR13, UR45, UR13, 0x18 ;  /* 0x0000000d2d0d7291 */ /* 0x004fe4000f8ec0ff */
[----:B------:R-:W-:Y:S02]  /*18e0*/  UISETP.GE.U32.AND UP0, UPT, UR50, 0x1ff, UPT ;  /* 0x000001ff3200788c */ /* 0x000fe4000bf06070 */
[----:B------:R-:W-:Y:S02]  /*18f0*/  ULEA UR4, UR21, UR13, 0x3 ;  /* 0x0000000d15047291 */ /* 0x000fe4000f8e18ff */
[----:B------:R-:W-:Y:S02]  /*1900*/  USHF.L.U32 UR35, UR24, 0x6, URZ ;  /* 0x0000000618237899 */ /* 0x000fe400080006ff */
[----:B------:R-:W-:Y:S01]  /*1910*/  ULEA UR19, UR28, UR49, 0x8 ;  /* 0x000000311c137291 */ /* 0x000fe2000f8e40ff */
[----:B------:R-:W-:-:S04]  /*1920*/  UMOV UR14, URZ ;  /* 0x000000ff000e7c82 */ /* 0x000fc80008000000 */
[----:B------:R2:W3:Y:S01]  /*1930*/  SYNCS.PHASECHK.TRANS64.TRYWAIT P0, [UR4+0x10], R0 ;  /* 0x00001000ff0075a7 */ /* 0x0004e20008001104 */
[----:B------:R-:W-:Y:S06]  /*1940*/  BRA.U !UP0, `(.L_x_25) ;  /* 0x0000000108f07547 */ /* 0x000fec000b800000 */
[----:B------:R-:W-:Y:S01]  /*1950*/  UMOV UR15, URZ ;  /* 0x000000ff000f7c82 */ /* 0x000fe20008000000 */
[----:B------:R-:W-:-:S05]  /*1960*/  UMOV UR4, UR21 ;  /* 0x0000001500047c82 */ /* 0x000fca0008000000 */
.L_x_31:
[----:B------:R-:W-:Y:S01]  /*1970*/  ULEA UR33, UR4, UR13, 0x3 ;  /* 0x0000000d04217291 */ /* 0x000fe2000f8e18ff */
[----:B---3--:R-:W-:Y:S01]  /*1980*/  @!P3 MOV R2, 0x14000 ;  /* 0x000140000002b802 */ /* 0x008fe20000000f00 */
[----:B-1-3--:R-:W-:Y:S10]  /*1990*/  @P0 BRA `(.L_x_26) ;  /* 0x00000000000c0947 */ /* 0x00aff40003800000 */
[----:B------:R-:W-:-:S04]  /*19a0*/  SHF.L.U32 R3, R12, 0x1f, RZ ;  /* 0x0000001f0c037819 */ /* 0x000fc800000006ff */
[----:B------:R-:W3:Y:S02]  /*19b0*/  SYNCS.PHASECHK.TRANS64.TRYWAIT P0, [UR33+0x10], R3 ;  /* 0x00001003ff0075a7 */ /* 0x000ee40008001121 */
[----:B---3--:R-:W-:Y:S05]  /*19c0*/  @!P0 BRA `(.L_x_27) ;  /* 0x0000008000108947 */ /* 0x008fea0003800000 */
.L_x_26:
[----:B------:R3:W-:Y:S01]  /*19d0*/  @!P3 SYNCS.ARRIVE.TRANS64 RZ, [UR33], R2 ;  /* 0x00000002ffffb9a7 */ /* 0x0007e20008000021 */
[----:B------:R-:W-:-:S04]  /*19e0*/  ULOP3.LUT UR5, UR29, 0x2, URZ, 0xfc, !UPT ;  /* 0x000000021d057892 */ /* 0x000fc8000f8efcff */
[----:B------:R-:W-:-:S09]  /*19f0*/  UISETP.NE.AND UP0, UPT, UR5, 0x2, UPT ;  /* 0x000000020500788c */ /* 0x000fd2000bf05270 */
[----:B------:R-:W-:Y:S05]  /*1a00*/  BRA.U UP0, `(.L_x_28) ;  /* 0x0000000100047547 */ /* 0x000fea000b800000 */
[----:B-1----:R-:W-:Y:S05]  /*1a10*/  BPT.TRAP 0x1 ;  /* 0x000000040000795c */ /* 0x002fea0000300000 */
.L_x_28:
[----:B------:R-:W-:Y:S04]  /*1a20*/  BSSY.RECONVERGENT B0, `(.L_x_29) ;  /* 0x0000003000007945 */ /* 0x000fe80003800200 */
[----:B------:R-:W-:Y:S05]  /*1a30*/  @P2 BRA `(.L_x_30) ;  /* 0x0000000000042947 */ /* 0x000fea0003800000 */
[----:B-1----:R-:W-:Y:S05]  /*1a40*/  BPT.TRAP 0x1 ;  /* 0x000000040000795c */ /* 0x002fea0000300000 */
.L_x_30:
[----:B-1----:R-:W-:Y:S05]  /*1a50*/  BSYNC.RECONVERGENT B0 ;  /* 0x0000000000007941 */ /* 0x002fea0003800200 */
.L_x_29:
[----:B------:R-:W-:Y:S02]  /*1a60*/  UIADD3 UR5, UPT, UPT, UR4, 0x1, URZ ;  /* 0x0000000104057890 */ /* 0x000fe4000fffe0ff */
[----:B------:R-:W-:Y:S02]  /*1a70*/  ULEA UR24, UR4, UR13, 0xe ;  /* 0x0000000d04187291 */ /* 0x000fe4000f8e70ff */
[----:B------:R-:W-:Y:S02]  /*1a80*/  UISETP.NE.AND UP0, UPT, UR5, 0x2, UPT ;  /* 0x000000020500788c */ /* 0x000fe4000bf05270 */
[----:B------:R-:W-:Y:S02]  /*1a90*/  ULEA UR8, UR4, UR23, 0x10 ;  /* 0x0000001704087291 */ /* 0x000fe4000f8e80ff */
[----:B------:R-:W-:Y:S02]  /*1aa0*/  USEL UR6, URZ, 0x1, UP0 ;  /* 0x00000001ff067887 */ /* 0x000fe40008000000 */
[----:B------:R-:W-:-:S02]  /*1ab0*/  USEL UR21, UR5, URZ, UP0 ;  /* 0x000000ff05157287 */ /* 0x000fc40008000000 */
[----:B------:R-:W-:Y:S02]  /*1ac0*/  UIADD3 UR4, UP0, UPT, UR38, 0x180, URZ ;  /* 0x0000018026047890 */ /* 0x000fe4000ff1e0ff */
[----:B------:R-:W-:Y:S01]  /*1ad0*/  ULEA UR5, UR21, UR13, 0x3 ;  /* 0x0000000d15057291 */ /* 0x000fe2000f8e18ff */
[----:B------:R-:W-:Y:S01]  /*1ae0*/  LOP3.LUT R12, R12, UR6, RZ, 0x3c, !PT ;  /* 0x000000060c0c7c12 */ /* 0x000fe2000f8e3cff */
[----:B------:R-:W-:Y:S02]  /*1af0*/  USHF.L.U32 UR34, UR15, 0x8, URZ ;  /* 0x000000080f227899 */ /* 0x000fe400080006ff */
[----:B------:R-:W-:Y:S01]  /*1b00*/  UIADD3 UR15, UPT, UPT, UR15, 0x1, URZ ;  /* 0x000000010f0f7890 */ /* 0x000fe2000fffe0ff */
[----:B--2---:R-:W-:Y:S01]  /*1b10*/  SHF.L.U32 R0, R12, 0x1f, RZ ;  /* 0x0000001f0c007819 */ /* 0x004fe200000006ff */
[----:B------:R-:W-:Y:S02]  /*1b20*/  UIADD3 UR6, UP1, UPT, UR38, 0x80, URZ ;  /* 0x0000008026067890 */ /* 0x000fe4000ff3e0ff */
[----:B------:R-:W-:Y:S01]  /*1b30*/  UIADD3 UR8, UPT, UPT, UR13, UR8, URZ ;  /* 0x000000080d087290 */ /* 0x000fe2000fffe0ff */
[----:B------:R4:W1:Y:S01]  /*1b40*/  SYNCS.PHASECHK.TRANS64.TRYWAIT P0, [UR5+0x10], R0 ;  /* 0x00001000ff0075a7 */ /* 0x0008620008001105 */
[----:B------:R-:W-:-:S02]  /*1b50*/  UIADD3.X UR5, UPT, UPT, URZ, UR39, URZ, UP0, !UPT ;  /* 0x00000027ff057290 */ /* 0x000fc400087fe4ff */
[----:B------:R-:W-:Y:S02]  /*1b60*/  UISETP.NE.AND UP0, UPT, UR15, UR22, UPT ;  /* 0x000000160f00728c */ /* 0x000fe4000bf05270 */
[----:B------:R-:W-:Y:S02]  /*1b70*/  UIADD3.X UR7, UPT, UPT, URZ, UR39, URZ, UP1, !UPT ;  /* 0x00000027ff077290 */ /* 0x000fe40008ffe4ff */
[----:B------:R-:W-:Y:S02]  /*1b80*/  UIADD3 UR32, UPT, UPT, UR24, 0x6400, URZ ;  /* 0x0000640018207890 */ /* 0x000fe4000fffe0ff */
[----:B------:R-:W-:Y:S02]  /*1b90*/  UIADD3 UR26, UPT, UPT, UR34, 0x80, URZ ;  /* 0x00000080221a7890 */ /* 0x000fe4000fffe0ff */
[----:B------:R-:W-:Y:S02]  /*1ba0*/  UIADD3 UR24, UPT, UPT, UR24, 0x8400, URZ ;  /* 0x0000840018187890 */ /* 0x000fe4000fffe0ff */
[----:B------:R-:W-:-:S02]  /*1bb0*/  UIADD3 UR16, UPT, UPT, UR8, 0xe400, URZ ;  /* 0x0000e40008107890 */ /* 0x000fc4000fffe0ff */
[----:B------:R-:W-:Y:S01]  /*1bc0*/  UIADD3 UR8, UPT, UPT, UR8, 0x16400, URZ ;  /* 0x0001640008087890 */ /* 0x000fe2000fffe0ff */
[----:B------:R-:W-:Y:S01]  /*1bd0*/  UMOV UR30, 0x0 ;  /* 0x00000000001e7882 */ /* 0x000fe20000000000 */
[----:B------:R-:W-:Y:S01]  /*1be0*/  UMOV UR31, 0x10000000 ;  /* 0x10000000001f7882 */ /* 0x000fe20000000000 */
[----:B------:R-:W-:Y:S01]  /*1bf0*/  UMOV UR25, UR33 ;  /* 0x0000002100197c82 */ /* 0x000fe20008000000 */
[----:B------:R-:W-:Y:S01]  /*1c00*/  UMOV UR27, UR35 ;  /* 0x00000023001b7c82 */ /* 0x000fe20008000000 */
[----:B------:R-:W-:Y:S01]  /*1c10*/  UMOV UR28, UR36 ;  /* 0x00000024001c7c82 */ /* 0x000fe20008000000 */
[----:B------:R-:W-:Y:S01]  /*1c20*/  UMOV UR14, 0x30000 ;  /* 0x00030000000e7882 */ /* 0x000fe20000000000 */
[----:B------:R-:W-:Y:S01]  /*1c30*/  UMOV UR17, UR33 ;  /* 0x0000002100117c82 */ /* 0x000fe20008000000 */
[----:B------:R-:W-:Y:S01]  /*1c40*/  UMOV UR20, UR36 ;  /* 0x0000002400147c82 */ /* 0x000fe20008000000 */
[----:B------:R-:W-:Y:S01]  /*1c50*/  UMOV UR18, UR34 ;  /* 0x0000002200127c82 */ /* 0x000fe20008000000 */
[----:B------:R-:W-:Y:S01]  /*1c60*/  UTMALDG.3D [UR32], [UR6], desc[UR30] ;  /* 0x00001e20060075b4 */ /* 0x000fe20008011000 */
[----:B------:R-:W-:Y:S01]  /*1c70*/  UMOV UR11, UR19 ;  /* 0x00000013000b7c82 */ /* 0x000fe20008000000 */
[----:B------:R-:W-:Y:S01]  /*1c80*/  UMOV UR12, UR36 ;  /* 0x00000024000c7c82 */ /* 0x000fe20008000000 */
[----:B------:R-:W-:Y:S01]  /*1c90*/  UMOV UR9, UR33 ;  /* 0x0000002100097c82 */ /* 0x000fe20008000000 */
[----:B------:R-:W-:Y:S01]  /*1ca0*/  UMOV UR10, UR26 ;  /* 0x0000001a000a7c82 */ /* 0x000fe20008000000 */
[----:B------:R-:W-:Y:S01]  /*1cb0*/  UTMALDG.3D [UR24], [UR6], desc[UR30] ;  /* 0x00001e18060075b4 */ /* 0x000fe20008011000 */
[----:B------:R-:W-:Y:S01]  /*1cc0*/  UTMALDG.3D.MULTICAST [UR16], [UR4], UR14, desc[UR30] ;  /* 0x00001e10040073b4 */ /* 0x000fe2000801180e */
[----:B------:R2:W-:Y:S02]  /*1cd0*/  UTMALDG.3D.MULTICAST [UR8], [UR4], UR14, desc[UR30] ;  /* 0x00001e08040073b4 */ /* 0x0005e4000801180e */
[----:B--2---:R-:W-:Y:S01]  /*1ce0*/  UMOV UR14, UR22 ;  /* 0x00000016000e7c82 */ /* 0x004fe20008000000 */
[----:B------:R-:W-:Y:S01]  /*1cf0*/  UMOV UR4, UR21 ;  /* 0x0000001500047c82 */ /* 0x000fe20008000000 */
[----:B----4-:R-:W-:Y:S05]  /*1d00*/  BRA.U UP0, `(.L_x_31) ;  /* 0xfffffffd00187547 */ /* 0x010fea000b83ffff */
.L_x_25:
[----:B------:R-:W-:Y:S01]  /*1d10*/  ULEA UR4, UR21, UR13, 0x3 ;  /* 0x0000000d15047291 */ /* 0x000fe2000f8e18ff */
[----:B--2---:R-:W-:Y:S01]  /*1d20*/  SHF.L.U32 R0, R12, 0x1f, RZ ;  /* 0x0000001f0c007819 */ /* 0x004fe200000006ff */
[----:B------:R-:W-:Y:S01]  /*1d30*/  @!P1 SYNCS.ARRIVE.TRANS64.A1T0 RZ, [UR13+0x68], RZ ;  /* 0x000068ffffff99a7 */ /* 0x000fe2000810000d */
[----:B------:R-:W-:-:S06]  /*1d40*/  UISETP.GT.AND UP0, UPT, UR47, UR46, UPT ;  /* 0x0000002e2f00728c */ /* 0x000fcc000bf04270 */
[----:B-1-3--:R1:W2:Y:S03]  /*1d50*/  SYNCS.PHASECHK.TRANS64.TRYWAIT P0, [UR4+0x10], R0 ;  /* 0x00001000ff0075a7 */ /* 0x00a2a60008001104 */
[----:B------:R-:W-:Y:S05]  /*1d60*/  BRA.U !UP0, `(.L_x_32) ;  /* 0x0000000108ec7547 */ /* 0x000fea000b800000 */
[----:B------:R-:W-:Y:S01]  /*1d70*/  UIADD3 UR15, UPT, UPT, UR48, UR14, URZ ;  /* 0x0000000e300f7290 */ /* 0x000fe2000fffe0ff */
[----:B------:R-:W-:-:S11]  /*1d80*/  UMOV UR4, UR21 ;  /* 0x0000001500047c82 */ /* 0x000fd60008000000 */
.L_x_38:
[----:B------:R-:W-:Y:S01]  /*1d90*/  ULEA UR33, UR4, UR13, 0x3 ;  /* 0x0000000d04217291 */ /* 0x000fe2000f8e18ff */
[----:B--2---:R-:W-:Y:S01]  /*1da0*/  @!P3 MOV R2, 0x14000 ;  /* 0x000140000002b802 */ /* 0x004fe20000000f00 */
[----:B--2-4-:R-:W-:Y:S10]  /*1db0*/  @P0 BRA `(.L_x_33) ;  /* 0x00000000000c0947 */ /* 0x014ff40003800000 */
[----:B------:R-:W-:-:S04]  /*1dc0*/  SHF.L.U32 R3, R12, 0x1f, RZ ;  /* 0x0000001f0c037819 */ /* 0x000fc800000006ff */
[----:B------:R-:W2:Y:S02]  /*1dd0*/  SYNCS.PHASECHK.TRANS64.TRYWAIT P0, [UR33+0x10], R3 ;  /* 0x00001003ff0075a7 */ /* 0x000ea40008001121 */
[----:B--2---:R-:W-:Y:S05]  /*1de0*/  @!P0 BRA `(.L_x_34) ;  /* 0x0000007c00208947 */ /* 0x004fea0003800000 */
.L_x_33:
[----:B------:R2:W-:Y:S01]  /*1df0*/  @!P3 SYNCS.ARRIVE.TRANS64 RZ, [UR33], R2 ;  /* 0x00000002ffffb9a7 */ /* 0x0005e20008000021 */
[----:B------:R-:W-:-:S04]  /*1e00*/  ULOP3.LUT UR5, UR29, 0x2, URZ, 0xfc, !UPT ;  /* 0x000000021d057892 */ /* 0x000fc8000f8efcff */
[----:B------:R-:W-:-:S09]  /*1e10*/  UISETP.NE.AND UP0, UPT, UR5, 0x2, UPT ;  /* 0x000000020500788c */ /* 0x000fd2000bf05270 */
[----:B------:R-:W-:Y:S05]  /*1e20*/  BRA.U UP0, `(.L_x_35) ;  /* 0x0000000100047547 */ /* 0x000fea000b800000 */
[----:B------:R-:W-:Y:S05]  /*1e30*/  BPT.TRAP 0x1 ;  /* 0x000000040000795c */ /* 0x000fea0000300000 */
.L_x_35:
[----:B------:R-:W-:Y:S04]  /*1e40*/  BSSY.RECONVERGENT B0, `(.L_x_36) ;  /* 0x0000003000007945 */ /* 0x000fe80003800200 */
[----:B------:R-:W-:Y:S05]  /*1e50*/  @P2 BRA `(.L_x_37) ;  /* 0x0000000000042947 */ /* 0x000fea0003800000 */
[----:B------:R-:W-:Y:S05]  /*1e60*/  BPT.TRAP 0x1 ;  /* 0x000000040000795c */ /* 0x000fea0000300000 */
.L_x_37:
[----:B------:R-:W-:Y:S05]  /*1e70*/  BSYNC.RECONVERGENT B0 ;  /* 0x0000000000007941 */ /* 0x000fea0003800200 */
.L_x_36:
        /* <DEDUP_REMOVED lines=11> */
[----:B-1----:R-:W-:Y:S01]  /*1f30*/  SHF.L.U32 R0, R12, 0x1f, RZ ;  /* 0x0000001f0c007819 */ /* 0x002fe200000006ff */
[----:B------:R-:W-:Y:S02]  /*1f40*/  UIADD3 UR6, UP1, UPT, UR38, 0x80, URZ ;  /* 0x0000008026067890 */ /* 0x000fe4000ff3e0ff */
[----:B------:R-:W-:Y:S01]  /*1f50*/  UIADD3 UR8, UPT, UPT, UR13, UR8, URZ ;  /* 0x000000080d087290 */ /* 0x000fe2000fffe0ff */
[----:B------:R3:W4:Y:S01]  /*1f60*/  SYNCS.PHASECHK.TRANS64.TRYWAIT P0, [UR5+0x10], R0 ;  /* 0x00001000ff0075a7 */ /* 0x0007220008001105 */
        /* <DEDUP_REMOVED lines=16> */
[----:B------:R-:W-:Y:S01]  /*2070*/  UTMALDG.3D [UR32], [UR6], desc[UR30] ;  /* 0x00001e20060075b4 */ /* 0x000fe20008011000 */
[----:B------:R-:W-:Y:S01]  /*2080*/  UMOV UR18, UR34 ;  /* 0x0000002200127c82 */ /* 0x000fe20008000000 */
[----:B------:R-:W-:Y:S01]  /*2090*/  UMOV UR11, UR19 ;  /* 0x00000013000b7c82 */ /* 0x000fe20008000000 */
[----:B------:R-:W-:Y:S01]  /*20a0*/  UMOV UR12, UR36 ;  /* 0x00000024000c7c82 */ /* 0x000fe20008000000 */
[----:B------:R-:W-:Y:S01]  /*20b0*/  UMOV UR9, UR33 ;  /* 0x0000002100097c82 */ /* 0x000fe20008000000 */
[----:B------:R-:W-:Y:S01]  /*20c0*/  UMOV UR10, UR26 ;  /* 0x0000001a000a7c82 */ /* 0x000fe20008000000 */
[----:B------:R-:W-:Y:S01]  /*20d0*/  UTMALDG.3D [UR24], [UR6], desc[UR30] ;  /* 0x00001e18060075b4 */ /* 0x000fe20008011000 */
[----:B------:R-:W-:Y:S01]  /*20e0*/  UTMALDG.3D.MULTICAST [UR16], [UR4], UR37, desc[UR30] ;  /* 0x00001e10040073b4 */ /* 0x000fe20008011825 */
[----:B------:R1:W-:Y:S02]  /*20f0*/  UTMALDG.3D.MULTICAST [UR8], [UR4], UR37, desc[UR30] ;  /* 0x00001e08040073b4 */ /* 0x0003e40008011825 */
[----:B-1----:R-:W-:Y:S01]  /*2100*/  UMOV UR4, UR21 ;  /* 0x0000001500047c82 */ /* 0x002fe20008000000 */
[----:B---3--:R-:W-:Y:S05]  /*2110*/  BRA.U UP0, `(.L_x_38) ;  /* 0xfffffffd001c7547 */ /* 0x008fea000b83ffff */
.L_x_32:
[C---:B------:R-:W-:Y:S01]  /*2120*/  LEA R3, R11.reuse, UR13, 0x3 ;  /* 0x0000000d0b037c11 */ /* 0x040fe2000f8e18ff */
[----:B------:R-:W-:Y:S01]  /*2130*/  NOP ;  /* 0x0000000000007918 */ /* 0x000fe20000000000 */
[----:B-1----:R-:W-:Y:S02]  /*2140*/  SHF.L.U32 R0, R10, 0x1f, RZ ;  /* 0x0000001f0a007819 */ /* 0x002fe400000006ff */
[----:B------:R-:W-:Y:S02]  /*2150*/  LEA R4, R11, UR13, 0x4 ;  /* 0x0000000d0b047c11 */ /* 0x000fe4000f8e20ff */
[----:B--2-4-:R-:W1:Y:S02]  /*2160*/  SYNCS.PHASECHK.TRANS64.TRYWAIT P0, [R3+URZ+0x70], R0 ;  /* 0x00007000030075a7 */ /* 0x014e6400080011ff */
[----:B-1----:R-:W-:Y:S05]  /*2170*/  @!P0 BRA `(.L_x_39) ;  /* 0x0000007800548947 */ /* 0x002fea0003800000 */
.L_x_133:
[----:B------:R-:W2:Y:S01]  /*2180*/  LDS.128 R4, [R4+0x100] ;  /* 0x0001000004047984 */ /* 0x000ea20000000c00 */
[----:B------:R-:W-:Y:S01]  /*2190*/  UISETP.GE.AND UP0, UPT, UR42, 0x1, UPT ;  /* 0x000000012a00788c */ /* 0x000fe2000bf06270 */
[----:B------:R-:W-:Y:S01]  /*21a0*/  @!PT LDS RZ, [RZ] ;  /* 0x00000000fffff984 */ /* 0x000fe20000000800 */
[----:B------:R-:W-:Y:S01]  /*21b0*/  @!PT LDS RZ, [RZ] ;  /* 0x00000000fffff984 */ /* 0x000fe20000000800 */
[----:B------:R-:W-:Y:S01]  /*21c0*/  @!PT LDS RZ, [RZ] ;  /* 0x00000000fffff984 */ /* 0x000fe20000000800 */
[----:B------:R-:W-:Y:S01]  /*21d0*/  @!PT LDS RZ, [RZ] ;  /* 0x00000000fffff984 */ /* 0x000fe20000000800 */
[----:B------:R3:W-:Y:S06]  /*21e0*/  MEMBAR.ALL.CTA ;  /* 0x0000000000007992 */ /* 0x0007ec0000008000 */
[----:B---3--:R-:W3:Y:S01]  /*21f0*/  FENCE.VIEW.ASYNC.S ;  /* 0x00000000000073c6 */ /* 0x008ee20000000000 */
[----:B--2---:R-:W-:-:S13]  /*2200*/  LOP3.LUT P0, RZ, R6, 0x1, RZ, 0xc0, !PT ;  /* 0x0000000106ff7812 */ /* 0x004fda000780c0ff */
[----:B---3--:R-:W-:Y:S01]  /*2210*/  VOTEU.ANY UP1, P0 ;  /* 0x0000000000ff7886 */ /* 0x008fe20000020100 */
[----:B------:R-:W-:-:S13]  /*2220*/  PLOP3.LUT P0, PT, PT, PT, UP1, 0x80, 0x8 ;  /* 0x000000000008781c */ /* 0x000fda0003f0f018 */
[----:B-1----:R-:W-:Y:S02]  /*2230*/  @P0 LOP3.LUT R0, R5, 0xffff, RZ, 0xc0, !PT ;  /* 0x0000ffff05000812 */ /* 0x002fe400078ec0ff */
[----:B------:R-:W-:Y:S02]  /*2240*/  @P0 MOV R2, R4 ;  /* 0x0000000400020202 */ /* 0x000fe40000000f00 */
[----:B------:R-:W-:Y:S01]  /*2250*/  @P0 R2UR UR5, R0 ;  /* 0x00000000000502ca */ /* 0x000fe200000e0000 */
[----:B------:R-:W-:Y:S01]  /*2260*/  VIADD R0, R3, 0x80 ;  /* 0x0000008003007836 */ /* 0x000fe20000000000 */
[----:B------:R-:W-:Y:S02]  /*2270*/  @P0 SHF.R.U32.HI R4, RZ, 0x10, R5 ;  /* 0x00000010ff040819 */ /* 0x000fe40000011605 */
[----:B------:R-:W-:Y:S02]  /*2280*/  @P0 R2UR UR6, R2 ;  /* 0x00000000020602ca */ /* 0x000fe400000e0000 */
[----:B------:R-:W-:-:S02]  /*2290*/  PRMT R0, RZ, 0x654, R0 ;  /* 0x00000654ff007816 */ /* 0x000fc40000000000 */
[----:B------:R-:W-:Y:S02]  /*22a0*/  @P0 R2UR UR4, R4 ;  /* 0x00000000040402ca */ /* 0x000fe400000e0000 */
[----:B------:R1:W-:Y:S03]  /*22b0*/  SYNCS.ARRIVE.TRANS64.RED.A1T0 RZ, [R0+URZ], RZ ;  /* 0x000000ff00ff79a7 */ /* 0x0003e600081004ff */
[----:B------:R-:W-:-:S04]  /*22c0*/  @UP1 UMOV UR40, UR5 ;  /* 0x0000000500281c82 */ /* 0x000fc80008000000 */
[----:B------:R-:W-:-:S04]  /*22d0*/  @UP1 UMOV UR41, UR6 ;  /* 0x0000000600291c82 */ /* 0x000fc80008000000 */
[----:B------:R-:W-:Y:S01]  /*22e0*/  @UP1 UMOV UR36, UR4 ;  /* 0x0000000400241c82 */ /* 0x000fe20008000000 */
[----:B------:R-:W-:Y:S05]  /*22f0*/  BRA.U !UP0, `(.L_x_40) ;  /* 0x0000000108d47547 */ /* 0x000fea000b800000 */
[----:B------:R-:W2:Y:S01]  /*2300*/  LDCU.128 UR16, c[0x0][0xb10] ;  /* 0x00016200ff1077ac */ /* 0x000ea20008000c00 */
[----:B------:R-:W3:Y:S01]  /*2310*/  LDCU UR12, c[0x0][0xb20] ;  /* 0x00016400ff0c77ac */ /* 0x000ee20008000800 */
[----:B------:R-:W4:Y:S01]  /*2320*/  LDCU UR20, c[0x0][0xb0c] ;  /* 0x00016180ff1477ac */ /* 0x000f220008000800 */
[----:B------:R-:W1:Y:S01]  /*2330*/  LDCU.64 UR8, c[0x0][0xb28] ;  /* 0x00016500ff0877ac */ /* 0x000e620008000a00 */
[----:B------:R-:W-:Y:S02]  /*2340*/  UISETP.NE.AND UP3, UPT, UR42, 0x1, UPT ;  /* 0x000000012a00788c */ /* 0x000fe4000bf65270 */
[----:B--2---:R-:W-:Y:S02]  /*2350*/  UIMAD.WIDE.U32 UR6, UR43, UR19, URZ ;  /* 0x000000132b0672a5 */ /* 0x004fe4000f8e00ff */
[----:B------:R-:W-:Y:S02]  /*2360*/  UIMAD.WIDE.U32 UR4, UR44, UR16, URZ ;  /* 0x000000102c0472a5 */ /* 0x000fe4000f8e00ff */
[----:B------:R-:W-:-:S02]  /*2370*/  UISETP.NE.AND UP0, UPT, UR18, 0x1, UPT ;  /* 0x000000011200788c */ /* 0x000fc4000bf05270 */
[----:B------:R-:W-:Y:S01]  /*2380*/  UIMAD.WIDE.U32 UR24, UR40, UR19, URZ ;  /* 0x00000013281872a5 */ /* 0x000fe2000f8e00ff */
[----:B------:R-:W-:Y:S02]  /*2390*/  UMOV UR6, UR7 ;  /* 0x0000000700067c82 */ /* 0x000fe40008000000 */
[----:B------:R-:W-:Y:S01]  /*23a0*/  UMOV UR4, UR5 ;  /* 0x0000000500047c82 */ /* 0x000fe20008000000 */
[----:B---3--:R-:W-:Y:S02]  /*23b0*/  USHF.R.U32.HI UR6, URZ, UR12, UR6 ;  /* 0x0000000cff067299 */ /* 0x008fe40008011606 */
[----:B----4-:R-:W-:Y:S02]  /*23c0*/  UISETP.NE.AND UP2, UPT, UR20, 0x1, UPT ;  /* 0x000000011400788c */ /* 0x010fe4000bf45270 */
[----:B------:R-:W-:Y:S02]  /*23d0*/  USHF.R.U32.HI UR4, URZ, UR17, UR4 ;  /* 0x00000011ff047299 */ /* 0x000fe40008011604 */
[----:B------:R-:W-:-:S02]  /*23e0*/  USEL UR5, UR43, UR6, !UP0 ;  /* 0x000000062b057287 */ /* 0x000fc4000c000000 */
[----:B------:R-:W-:Y:S02]  /*23f0*/  USEL UR6, UR44, UR4, !UP2 ;  /* 0x000000042c067287 */ /* 0x000fe4000d000000 */
[----:B-1----:R-:W-:Y:S01]  /*2400*/  UIMAD.WIDE.U32 UR10, UR5, UR8, URZ ;  /* 0x00000008050a72a5 */ /* 0x002fe2000f8e00ff */
[----:B------:R-:W-:Y:S01]  /*2410*/  UMOV UR4, UR25 ;  /* 0x0000001900047c82 */ /* 0x000fe20008000000 */
[----:B------:R-:W-:Y:S02]  /*2420*/  UIMAD.WIDE.U32 UR14, UR41, UR16, URZ ;  /* 0x00000010290e72a5 */ /* 0x000fe4000f8e00ff */
[----:B------:R-:W-:-:S03]  /*2430*/  UIMAD.WIDE.U32 UR24, UR6, UR8, URZ ;  /* 0x00000008061872a5 */ /* 0x000fc6000f8e00ff */
[----:B------:R-:W-:Y:S01]  /*2440*/  UMOV UR10, UR11 ;  /* 0x0000000b000a7c82 */ /* 0x000fe20008000000 */
[----:B------:R-:W-:Y:S02]  /*2450*/  USHF.R.U32.HI UR4, URZ, UR12, UR4 ;  /* 0x0000000cff047299 */ /* 0x000fe40008011604 */
[----:B------:R-:W-:Y:S01]  /*2460*/  @UP3 USHF.R.U32.HI UR5, URZ, UR9, UR10 ;  /* 0x00000009ff053299 */ /* 0x000fe2000801160a */
[----:B------:R-:W-:Y:S01]  /*2470*/  UMOV UR14, UR15 ;  /* 0x0000000f000e7c82 */ /* 0x000fe20008000000 */
[----:B------:R-:W-:Y:S01]  /*2480*/  UMOV UR24, UR25 ;  /* 0x0000001900187c82 */ /* 0x000fe20008000000 */
[----:B------:R-:W-:Y:S02]  /*2490*/  USHF.R.U32.HI UR17, URZ, UR17, UR14 ;  /* 0x00000011ff117299 */ /* 0x000fe4000801160e */
[----:B------:R-:W-:Y:S02]  /*24a0*/  USEL UR4, UR40, UR4, !UP0 ;  /* 0x0000000428047287 */ /* 0x000fe4000c000000 */
[----:B------:R-:W-:-:S02]  /*24b0*/  @UP3 USHF.R.U32.HI UR6, URZ, UR9, UR24 ;  /* 0x00000009ff063299 */ /* 0x000fc40008011618 */
[----:B------:R-:W-:Y:S02]  /*24c0*/  UIMAD UR7, UR42, UR5, URZ ;  /* 0x000000052a0772a4 */ /* 0x000fe4000f8e02ff */
[----:B------:R-:W-:Y:S02]  /*24d0*/  USEL UR5, UR41, UR17, !UP2 ;  /* 0x0000001129057287 */ /* 0x000fe4000d000000 */
[----:B------:R-:W-:Y:S02]  /*24e0*/  UIMAD UR10, UR42, UR6, URZ ;  /* 0x000000062a0a72a4 */ /* 0x000fe4000f8e02ff */
[----:B------:R-:W-:Y:S02]  /*24f0*/  UISETP.GE.AND UP0, UPT, UR4, UR7, UPT ;  /* 0x000000070400728c */ /* 0x000fe4000bf06270 */
[----:B------:R-:W-:Y:S02]  /*2500*/  UIMAD.WIDE.U32 UR14, UR4, UR8, URZ ;  /* 0x00000008040e72a5 */ /* 0x000fe4000f8e00ff */
[----:B------:R-:W-:-:S02]  /*2510*/  UISETP.GE.OR UP0, UPT, UR5, UR10, UP0 ;  /* 0x0000000a0500728c */ /* 0x000fc40008706670 */
[----:B------:R-:W-:Y:S02]  /*2520*/  UIMAD.WIDE.U32 UR10, UR5, UR8, URZ ;  /* 0x00000008050a72a5 */ /* 0x000fe4000f8e00ff */
[----:B------:R-:W-:Y:S01]  /*2530*/  UIADD3 UR12, UPT, UPT, -UR4, URZ, URZ ;  /* 0x000000ff040c7290 */ /* 0x000fe2000fffe1ff */
[----:B------:R-:W-:Y:S01]  /*2540*/  UMOV UR8, UR15 ;  /* 0x0000000f00087c82 */ /* 0x000fe20008000000 */
[----:B------:R-:W-:Y:S02]  /*2550*/  UIADD3 UR10, UPT, UPT, -UR5, URZ, URZ ;  /* 0x000000ff050a7290 */ /* 0x000fe4000fffe1ff */
[----:B------:R-:W-:-:S03]  /*2560*/  USHF.R.U32.HI UR8, URZ, UR9, UR8 ;  /* 0x00000009ff087299 */ /* 0x000fc60008011608 */
[----:B------:R-:W-:Y:S01]  /*2570*/  @!UP0 UMOV UR7, UR11 ;  /* 0x0000000b00078c82 */ /* 0x000fe20008000000 */
[----:B------:R-:W-:Y:S02]  /*2580*/  UIMAD UR12, UR18, UR12, UR40 ;  /* 0x0000000c120c72a4 */ /* 0x000fe4000f8e0228 */
[----:B------:R-:W-:Y:S02]  /*2590*/  USEL UR8, UR4, UR8, !UP3 ;  /* 0x0000000804087287 */ /* 0x000fe4000d800000 */
[----:B------:R-:W-:Y:S02]  /*25a0*/  @!UP0 USHF.R.U32.HI UR7, URZ, UR9, UR7 ;  /* 0x00000009ff078299 */ /* 0x000fe40008011607 */
[----:B------:R-:W-:Y:S02]  /*25b0*/  UIADD3 UR9, UPT, UPT, -UR8, URZ, URZ ;  /* 0x000000ff08097290 */ /* 0x000fe4000fffe1ff */
[----:B------:R-:W-:Y:S02]  /*25c0*/  @!UP0 USEL UR7, UR5, UR7, !UP3 ;  /* 0x0000000705078287 */ /* 0x000fe4000d800000 */
[----:B------:R-:W-:-:S02]  /*25d0*/  UIMAD UR9, UR42, UR9, UR4 ;  /* 0x000000092a0972a4 */ /* 0x000fc4000f8e0204 */
[----:B------:R-:W-:Y:S02]  /*25e0*/  @!UP0 UIADD3 UR8, UPT, UPT, UR8, -UR7, URZ ;  /* 0x8000000708088290 */ /* 0x000fe4000fffe0ff */
[----:B------:R-:W-:Y:S02]  /*25f0*/  @!UP0 UIMAD UR7, UR9, UR6, UR7 ;  /* 0x00000006090782a4 */ /* 0x000fe4000f8e0207 */
[----:B------:R-:W-:Y:S02]  /*2600*/  @!UP0 UIMAD UR4, UR42, UR8, UR5 ;  /* 0x000000082a0482a4 */ /* 0x000fe4000f8e0205 */
[----:B------:R-:W-:Y:S02]  /*2610*/  UIMAD UR6, UR20, UR10, UR41 ;  /* 0x0000000a140672a4 */ /* 0x000fe4000f8e0229 */
[----:B------:R-:W-:Y:S01]  /*2620*/  UIMAD UR40, UR4, UR18, UR12 ;  /* 0x00000012042872a4 */ /* 0x000fe2000f8e020c */
[----:B------:R-:W-:Y:S02]  /*2630*/  @!UP0 UMOV UR5, UR7 ;  /* 0x0000000700058c82 */ /* 0x000fe40008000000 */
[----:B------:R-:W-:-:S12]  /*2640*/  UIMAD UR41, UR5, UR20, UR6 ;  /* 0x00000014052972a4 */ /* 0x000fd8000f8e0206 */
.L_x_40:
[----:B------:R-:W2:Y:S02]  /*2650*/  LDCU UR4, c[0x0][0xb30] ;  /* 0x00016600ff0477ac */ /* 0x000ea40008000800 */
[----:B--2---:R-:W-:-:S09]  /*2660*/  UISETP.NE.AND UP0, UPT, UR4, 0x1, UPT ;  /* 0x000000010400788c */ /* 0x004fd2000bf05270 */
[----:B------:R-:W-:Y:S05]  /*2670*/  BRA.U UP0, `(.L_x_41) ;  /* 0x0000000100447547 */ /* 0x000fea000b800000 */
[----:B------:R-:W2:Y:S01]  /*2680*/  LDCU.128 UR8, c[0x0][0xb10] ;  /* 0x00016200ff0877ac */ /* 0x000ea20008000c00 */
[----:B------:R-:W3:Y:S01]  /*2690*/  LDCU UR12, c[0x0][0xb0c] ;  /* 0x00016180ff0c77ac */ /* 0x000ee20008000800 */
[----:B------:R-:W4:Y:S01]  /*26a0*/  LDCU UR14, c[0x0][0xb20] ;  /* 0x00016400ff0e77ac */ /* 0x000f220008000800 */
[----:B--2---:R-:W-:Y:S02]  /*26b0*/  UIMAD.WIDE.U32 UR6, UR41, UR8, URZ ;  /* 0x00000008290672a5 */ /* 0x004fe4000f8e00ff */
[----:B------:R-:W-:Y:S02]  /*26c0*/  UIMAD.WIDE.U32 UR4, UR40, UR11, URZ ;  /* 0x0000000b280472a5 */ /* 0x000fe4000f8e00ff */
[----:B---3--:R-:W-:Y:S02]  /*26d0*/  UISETP.NE.AND UP2, UPT, UR12, 0x1, UPT ;  /* 0x000000010c00788c */ /* 0x008fe4000bf45270 */
[----:B------:R-:W-:Y:S01]  /*26e0*/  UISETP.NE.AND UP0, UPT, UR10, 0x1, UPT ;  /* 0x000000010a00788c */ /* 0x000fe2000bf05270 */
[----:B------:R-:W-:-:S02]  /*26f0*/  UMOV UR6, UR7 ;  /* 0x0000000700067c82 */ /* 0x000fc40008000000 */
[----:B------:R-:W-:Y:S01]  /*2700*/  UMOV UR4, UR5 ;  /* 0x0000000500047c82 */ /* 0x000fe20008000000 */
[----:B------:R-:W-:Y:S02]  /*2710*/  USHF.R.U32.HI UR9, URZ, UR9, UR6 ;  /* 0x00000009ff097299 */ /* 0x000fe40008011606 */
[----:B----4-:R-:W-:Y:S02]  /*2720*/  USHF.R.U32.HI UR4, URZ, UR14, UR4 ;  /* 0x0000000eff047299 */ /* 0x010fe40008011604 */
[----:B------:R-:W-:Y:S02]  /*2730*/  USEL UR5, UR41, UR9, !UP2 ;  /* 0x0000000929057287 */ /* 0x000fe4000d000000 */
[----:B------:R-:W-:-:S04]  /*2740*/  USEL UR4, UR40, UR4, !UP0 ;  /* 0x0000000428047287 */ /* 0x000fc8000c000000 */
[----:B------:R-:W-:Y:S02]  /*2750*/  UIADD3 UR6, UPT, UPT, UR5, -UR4, URZ ;  /* 0x8000000405067290 */ /* 0x000fe4000fffe0ff */
[----:B------:R-:W-:Y:S02]  /*2760*/  UIADD3 UR4, UPT, UPT, -UR5, UR4, URZ ;  /* 0x0000000405047290 */ /* 0x000fe4000fffe1ff */
[----:B------:R-:W-:Y:S02]  /*2770*/  UIMAD UR40, UR6, UR10, UR40 ;  /* 0x0000000a062872a4 */ /* 0x000fe4000f8e0228 */
[----:B------:R-:W-:-:S12]  /*2780*/  UIMAD UR41, UR4, UR12, UR41 ;  /* 0x0000000c042972a4 */ /* 0x000fd8000f8e0229 */
.L_x_41:
[----:B------:R-:W-:Y:S01]  /*2790*/  VIADD R11, R11, 0x1 ;  /* 0x000000010b0b7836 */ /* 0x000fe20000000000 */
[----:B------:R-:W-:Y:S02]  /*27a0*/  R2UR UR5, R77 ;  /* 0x000000004d0572ca */ /* 0x000fe400000e0000 */
[----:B------:R-:W-:Y:S02]  /*27b0*/  R2UR UR4, R76 ;  /* 0x000000004c0472ca */ /* 0x000fe400000e0000 */
[C---:B------:R-:W-:Y:S02]  /*27c0*/  ISETP.NE.AND P0, PT, R11.reuse, 0x2, PT ;  /* 0x000000020b00780c */ /* 0x040fe40003f05270 */
[----:B------:R-:W-:Y:S02]  /*27d0*/  PLOP3.LUT P1, PT, PT, PT, PT, 0x80, 0x8 ;  /* 0x000000000008781c */ /* 0x000fe40003f2f070 */
[----:B-1----:R-:W-:Y:S02]  /*27e0*/  SEL R0, RZ, 0x1, P0 ;  /* 0x00000001ff007807 */ /* 0x002fe40000000000 */
[----:B------:R-:W-:-:S02]  /*27f0*/  SEL R11, R11, RZ, P0 ;  /* 0x000000ff0b0b7207 */ /* 0x000fc40000000000 */
[----:B------:R-:W-:Y:S01]  /*2800*/  LOP3.LUT R10, R10, R0, RZ, 0x3c, !PT ;  /* 0x000000000a0a7212 */ /* 0x000fe200078e3cff */
[----:B------:R-:W-:Y:S02]  /*2810*/  UIADD3 UR24, UPT, UPT, UR41, UR5, URZ ;  /* 0x0000000529187290 */ /* 0x000fe4000fffe0ff */
[----:B------:R-:W-:Y:S01]  /*2820*/  UIADD3 UR28, UPT, UPT, UR40, UR4, URZ ;  /* 0x00000004281c7290 */ /* 0x000fe2000fffe0ff */
[----:B------:R-:W-:Y:S11]  /*2830*/  BRA.U UP1, `(.L_x_42) ;  /* 0xffffffed01dc7547 */ /* 0x000ff6000b83ffff */
[----:B------:R-:W-:Y:S01]  /*2840*/  UIADD3 UR13, UPT, UPT, UR13, 0x10, URZ ;  /* 0x000000100d0d7890 */ /* 0x000fe2000fffe0ff */
[----:B------:R-:W-:-:S03]  /*2850*/  SHF.L.U32 R2, R12, 0x1f, RZ ;  /* 0x0000001f0c027819 */ /* 0x000fc600000006ff */
[----:B------:R-:W-:-:S09]  /*2860*/  ULEA UR4, UR21, UR13, 0x3 ;  /* 0x0000000d15047291 */ /* 0x000fd2000f8e18ff */
[----:B------:R-:W1:Y:S02]  /*2870*/  SYNCS.PHASECHK.TRANS64.TRYWAIT P0, [UR4], R2 ;  /* 0x00000002ff0075a7 */ /* 0x000e640008001104 */
[----:B-1----:R-:W-:Y:S05]  /*2880*/  @!P0 BRA `(.L_x_43) ;  /* 0x0000007000a48947 */ /* 0x002fea0003800000 */
.L_x_135:
[----:B------:R-:W-:-:S04]  /*2890*/  UIADD3 UR4, UPT, UPT, UR21, 0x1, URZ ;  /* 0x0000000115047890 */ /* 0x000fc8000fffe0ff */
[----:B------:R-:W-:-:S04]  /*28a0*/  UISETP.NE.AND UP0, UPT, UR4, 0x2, UPT ;  /* 0x000000020400788c */ /* 0x000fc8000bf05270 */
[----:B------:R-:W-:Y:S02]  /*28b0*/  USEL UR5, URZ, 0x1, UP0 ;  /* 0x00000001ff057887 */ /* 0x000fe40008000000 */
[----:B------:R-:W-:-:S04]  /*28c0*/  USEL UR4, UR4, URZ, UP0 ;  /* 0x000000ff04047287 */ /* 0x000fc80008000000 */
[----:B------:R-:W-:Y:S01]  /*28d0*/  ULEA UR4, UR4, UR13, 0x3 ;  /* 0x0000000d04047291 */ /* 0x000fe2000f8e18ff */
[----:B-1----:R-:W-:-:S04]  /*28e0*/  LOP3.LUT R2, R12, UR5, RZ, 0x3c, !PT ;  /* 0x000000050c027c12 */ /* 0x002fc8000f8e3cff */
[----:B------:R-:W-:Y:S01]  /*28f0*/  SHF.L.U32 R2, R2, 0x1f, RZ ;  /* 0x0000001f02027819 */ /* 0x000fe200000006ff */
[----:B------:R-:W-:-:S07]  /*2900*/  IMAD.U32 R0, RZ, RZ, UR4 ;  /* 0x00000004ff007e24 */ /* 0x000fce000f8e00ff */
.L_x_44:
[----:B-1----:R1:W2:Y:S02]  /*2910*/  SYNCS.PHASECHK.TRANS64.TRYWAIT P0, [R0+URZ], R2 ;  /* 0x00000002000075a7 */ /* 0x0022a400080011ff */
[----:B--2---:R-:W-:Y:S05]  /*2920*/  @!P0 NANOSLEEP.SYNCS 0x989680 ;  /* 0x009896800000895d */ /* 0x004fea0003900000 */
[----:B------:R-:W2:Y:S02]  /*2930*/  @!P0 SYNCS.PHASECHK.TRANS64 P0, [R0+URZ], R2 ;  /* 0x00000002000085a7 */ /* 0x000ea400080010ff */
[----:B--2---:R-:W-:Y:S05]  /*2940*/  @P0 EXIT ;  /* 0x000000000000094d */ /* 0x004fea0003800000 */
[----:B------:R-:W-:Y:S05]  /*2950*/  BRA `(.L_x_44) ;  /* 0xfffffffc00ec7947 */ /* 0x000fea000383ffff */
.L_x_22:
[----:B------:R-:W-:-:S04]  /*2960*/  UISETP.NE.AND UP0, UPT, UR45, URZ, UPT ;  /* 0x000000ff2d00728c */ /* 0x000fc8000bf05270 */
[----:B------:R-:W-:-:S09]  /*2970*/  UISETP.NE.OR UP0, UPT, UR18, 0x1, UP0 ;  /* 0x000000011200788c */ /* 0x000fd20008705670 */
[----:B------:R-:W-:Y:S05]  /*2980*/  BRA.U UP0, `(.L_x_45) ;  /* 0x0000000500487547 */ /* 0x000fea000b800000 */
[----:B------:R-:W-:Y:S01]  /*2990*/  ISETP.GE.U32.AND P2, PT, R0, 0x2, PT ;  /* 0x000000020000780c */ /* 0x000fe20003f46070 */
[----:B------:R-:W-:Y:S01]  /*29a0*/  IMAD.MOV.U32 R12, RZ, RZ, 0x1 ;  /* 0x00000001ff0c7424 */ /* 0x000fe200078e00ff */
[----:B------:R-:W-:Y:S02]  /*29b0*/  CS2R R10, SRZ ;  /* 0x00000000000a7805 */ /* 0x000fe4000001ff00 */
[----:B------:R-:W-:Y:S01]  /*29c0*/  CS2R R8, SRZ ;  /* 0x0000000000087805 */ /* 0x000fe2000001ff00 */
[----:B------:R-:W-:Y:S01]  /*29d0*/  UMOV UR6, 0x400 ;  /* 0x0000040000067882 */ /* 0x000fe20000000000 */
[----:B------:R-:W-:Y:S01]  /*29e0*/  UMOV UR5, URZ ;  /* 0x000000ff00057c82 */ /* 0x000fe20008000000 */
[----:B------:R-:W-:-:S12]  /*29f0*/  ULEA UR6, UR45, UR6, 0x18 ;  /* 0x000000062d067291 */ /* 0x000fd8000f8ec0ff */
.L_x_49:
[----:B------:R-:W-:Y:S02]  /*2a00*/  LEA R2, R8, UR6, 0x3 ;  /* 0x0000000608027c11 */ /* 0x000fe4000f8e18ff */
[----:B------:R-:W-:-:S03]  /*2a10*/  SHF.L.U32 R4, R9, 0x1f, RZ ;  /* 0x0000001f09047819 */ /* 0x000fc600000006ff */
[----:B------:R-:W-:Y:S01]  /*2a20*/  VIADD R5, R2, 0xe0 ;  /* 0x000000e002057836 */ /* 0x000fe20000000000 */
[----:B------:R-:W2:Y:S02]  /*2a30*/  SYNCS.PHASECHK.TRANS64.TRYWAIT P0, [R2+URZ+0xd0], R4 ;  /* 0x0000d004020075a7 */ /* 0x000ea400080011ff */
[----:B--2---:R-:W-:Y:S05]  /*2a40*/  @!P0 BRA `(.L_x_46) ;  /* 0x00000070004c8947 */ /* 0x004fea0003800000 */
.L_x_136:
[----:B------:R-:W-:Y:S01]  /*2a50*/  ULEA UR4, UR5, UR6, 0x3 ;  /* 0x0000000605047291 */ /* 0x000fe2000f8e18ff */
[----:B--2---:R-:W-:Y:S01]  /*2a60*/  PRMT R2, RZ, 0x654, R5 ;  /* 0x00000654ff027816 */ /* 0x004fe20000000005 */
[----:B------:R-:W-:Y:S01]  /*2a70*/  @!P2 IMAD.MOV.U32 R4, RZ, RZ, 0x10 ;  /* 0x00000010ff04a424 */ /* 0x000fe200078e00ff */
[----:B------:R-:W-:Y:S01]  /*2a80*/  SHF.L.U32 R5, R12, 0x1f, RZ ;  /* 0x0000001f0c057819 */ /* 0x000fe200000006ff */
[----:B------:R-:W-:Y:S01]  /*2a90*/  UIADD3 UR7, UPT, UPT, UR4, 0x70, URZ ;  /* 0x0000007004077890 */ /* 0x000fe2000fffe0ff */
[----:B------:R2:W-:Y:S05]  /*2aa0*/  SYNCS.ARRIVE.TRANS64.RED.A1T0 RZ, [R2+URZ], RZ ;  /* 0x000000ff02ff79a7 */ /* 0x0005ea00081004ff */
[----:B------:R-:W-:Y:S01]  /*2ab0*/  IMAD.U32 R6, RZ, RZ, UR7 ;  /* 0x00000007ff067e24 */ /* 0x000fe2000f8e00ff */
[----:B------:R-:W3:Y:S04]  /*2ac0*/  SYNCS.PHASECHK.TRANS64.TRYWAIT P0, [UR4+0x80], R5 ;  /* 0x00008005ff0075a7 */ /* 0x000ee80008001104 */
[----:B------:R-:W-:Y:S01]  /*2ad0*/  PRMT R6, R0, 0x654, R6 ;  /* 0x0000065400067816 */ /* 0x000fe20000000006 */
[----:B--23--:R-:W-:Y:S06]  /*2ae0*/  @!P0 BRA `(.L_x_47) ;  /* 0x0000007000388947 */ /* 0x00cfec0003800000 */
.L_x_138:
[----:B------:R-:W-:Y:S01]  /*2af0*/  ULEA UR8, UR5, UR6, 0x4 ;  /* 0x0000000605087291 */ /* 0x000fe2000f8e20ff */
[----:B------:R-:W-:Y:S01]  /*2b00*/  SEL R3, R6, R3, !P2 ;  /* 0x0000000306037207 */ /* 0x000fe20005000000 */
[----:B------:R-:W-:Y:S01]  /*2b10*/  UIADD3 UR9, UPT, UPT, UR4, 0x70, URZ ;  /* 0x0000007004097890 */ /* 0x000fe2000fffe0ff */
[----:B--2---:R-:W-:Y:S01]  /*2b20*/  LEA R2, R11, UR6, 0x3 ;  /* 0x000000060b027c11 */ /* 0x004fe2000f8e18ff */
[----:B------:R-:W-:Y:S01]  /*2b30*/  UIADD3 UR8, UPT, UPT, UR8, 0x100, URZ ;  /* 0x0000010008087890 */ /* 0x000fe2000fffe0ff */
[----:B------:R2:W-:Y:S01]  /*2b40*/  @!P2 SYNCS.ARRIVE.TRANS64.RED RZ, [R3+URZ], R4 ;  /* 0x0000000403ffa9a7 */ /* 0x0005e200080004ff */
[----:B------:R-:W-:Y:S01]  /*2b50*/  UIADD3 UR4, UPT, UPT, UR5, 0x1, URZ ;  /* 0x0000000105047890 */ /* 0x000fe2000fffe0ff */
[----:B------:R-:W-:-:S03]  /*2b60*/  VIADD R8, R8, 0x1 ;  /* 0x0000000108087836 */ /* 0x000fc60000000000 */
[----:B------:R-:W-:Y:S02]  /*2b70*/  UISETP.NE.AND UP0, UPT, UR4, 0x2, UPT ;  /* 0x000000020400788c */ /* 0x000fe4000bf05270 */
[----:B------:R-:W-:Y:S01]  /*2b80*/  ISETP.NE.AND P0, PT, R8, 0x2, PT ;  /* 0x000000020800780c */ /* 0x000fe20003f05270 */
[----:B------:R-:W-:Y:S06]  /*2b90*/  UGETNEXTWORKID.BROADCAST [UR8], [UR9] ;  /* 0x00000000080073ca */ /* 0x000fec0008000100 */
[----:B------:R-:W-:Y:S02]  /*2ba0*/  USEL UR7, URZ, 0x1, UP0 ;  /* 0x00000001ff077887 */ /* 0x000fe40008000000 */
[----:B------:R-:W-:-:S04]  /*2bb0*/  USEL UR5, UR4, URZ, UP0 ;  /* 0x000000ff04057287 */ /* 0x000fc80008000000 */
[----:B------:R-:W-:Y:S02]  /*2bc0*/  LOP3.LUT R12, R12, UR7, RZ, 0x3c, !PT ;  /* 0x000000070c0c7c12 */ /* 0x000fe4000f8e3cff */
[----:B--2---:R-:W-:-:S04]  /*2bd0*/  SHF.L.U32 R4, R10, 0x1f, RZ ;  /* 0x0000001f0a047819 */ /* 0x004fc800000006ff */
[----:B------:R-:W2:Y:S02]  /*2be0*/  SYNCS.PHASECHK.TRANS64.TRYWAIT P1, [R2+URZ+0x70], R4 ;  /* 0x00007004020075a7 */ /* 0x000ea400080211ff */
[----:B--2---:R-:W-:Y:S05]  /*2bf0*/  @!P1 BRA `(.L_x_48) ;  /* 0x00000070000c9947 */ /* 0x004fea0003800000 */
.L_x_139:
[C---:B--2---:R-:W-:Y:S01]  /*2c00*/  LEA R4, R11.reuse, UR6, 0x4 ;  /* 0x000000060b047c11 */ /* 0x044fe2000f8e20ff */
[----:B------:R-:W-:Y:S01]  /*2c10*/  VIADD R2, R2, 0x80 ;  /* 0x0000008002027836 */ /* 0x000fe20000000000 */
[----:B------:R-:W-:Y:S01]  /*2c20*/  SEL R8, R8, RZ, P0 ;  /* 0x000000ff08087207 */ /* 0x000fe20000000000 */
[----:B------:R-:W-:-:S03]  /*2c30*/  VIADD R11, R11, 0x1 ;  /* 0x000000010b0b7836 */ /* 0x000fc60000000000 */
[----:B------:R-:W2:Y:S01]  /*2c40*/  LDS.128 R4, [R4+0x100] ;  /* 0x0001000004047984 */ /* 0x000ea20000000c00 */
[----:B------:R-:W-:Y:S02]  /*2c50*/  PRMT R2, RZ, 0x654, R2 ;  /* 0x00000654ff027816 */ /* 0x000fe40000000002 */
[C---:B------:R-:W-:Y:S01]  /*2c60*/  ISETP.NE.AND P1, PT, R11.reuse, 0x2, PT ;  /* 0x000000020b00780c */ /* 0x040fe20003f25270 */
[----:B------:R-:W-:Y:S01]  /*2c70*/  @!PT LDS RZ, [RZ] ;  /* 0x00000000fffff984 */ /* 0x000fe20000000800 */
[----:B------:R-:W-:Y:S01]  /*2c80*/  @!PT LDS RZ, [RZ] ;  /* 0x00000000fffff984 */ /* 0x000fe20000000800 */
[----:B------:R-:W-:Y:S01]  /*2c90*/  @!PT LDS RZ, [RZ] ;  /* 0x00000000fffff984 */ /* 0x000fe20000000800 */
[----:B------:R-:W-:Y:S01]  /*2ca0*/  @!PT LDS RZ, [RZ] ;  /* 0x00000000fffff984 */ /* 0x000fe20000000800 */
[----:B------:R3:W-:Y:S06]  /*2cb0*/  MEMBAR.ALL.CTA ;  /* 0x0000000000007992 */ /* 0x0007ec0000008000 */
[----:B---3--:R-:W3:Y:S01]  /*2cc0*/  FENCE.VIEW.ASYNC.S ;  /* 0x00000000000073c6 */ /* 0x008ee20000000000 */
[----:B------:R-:W-:Y:S01]  /*2cd0*/  SEL R11, R11, RZ, P1 ;  /* 0x000000ff0b0b7207 */ /* 0x000fe20000800000 */
[----:B---3--:R3:W-:Y:S01]  /*2ce0*/  SYNCS.ARRIVE.TRANS64.RED.A1T0 RZ, [R2+URZ], RZ ;  /* 0x000000ff02ff79a7 */ /* 0x0087e200081004ff */
[----:B--2---:R-:W-:-:S02]  /*2cf0*/  LOP3.LUT P3, RZ, R6, 0x1, RZ, 0xc0, !PT ;  /* 0x0000000106ff7812 */ /* 0x004fc4000786c0ff */
[----:B------:R-:W-:-:S04]  /*2d00*/  SEL R4, RZ, 0x1, P1 ;  /* 0x00000001ff047807 */ /* 0x000fc80000800000 */
[----:B------:R-:W-:Y:S02]  /*2d10*/  LOP3.LUT R10, R10, R4, RZ, 0x3c, !PT ;  /* 0x000000040a0a7212 */ /* 0x000fe400078e3cff */
[----:B---3--:R-:W-:-:S04]  /*2d20*/  SEL R2, RZ, 0x1, P0 ;  /* 0x00000001ff027807 */ /* 0x008fc80000000000 */
[----:B------:R-:W-:Y:S01]  /*2d30*/  LOP3.LUT R9, R9, R2, RZ, 0x3c, !PT ;  /* 0x0000000209097212 */ /* 0x000fe200078e3cff */
[----:B------:R-:W-:Y:S06]  /*2d40*/  @P3 BRA `(.L_x_49) ;  /* 0xfffffffc002c3947 */ /* 0x000fec000383ffff */
[----:B------:R-:W-:Y:S01]  /*2d50*/  ULEA UR4, UR5, UR6, 0x3 ;  /* 0x0000000605047291 */ /* 0x000fe2000f8e18ff */
[----:B------:R-:W-:-:S08]  /*2d60*/  SHF.L.U32 R2, R12, 0x1f, RZ ;  /* 0x0000001f0c027819 */ /* 0x000fd000000006ff */
[----:B------:R-:W2:Y:S02]  /*2d70*/  SYNCS.PHASECHK.TRANS64 P0, [UR4+0x80], R2 ;  /* 0x00008002ff0075a7 */ /* 0x000ea40008001004 */
[----:B--2---:R-:W-:Y:S05]  /*2d80*/  @P0 BRA `(.L_x_50) ;  /* 0x0000000000080947 */ /* 0x004fea0003800000 */
[----:B------:R-:W2:Y:S02]  /*2d90*/  SYNCS.PHASECHK.TRANS64.TRYWAIT P0, [UR4+0x80], R2 ;  /* 0x00008002ff0075a7 */ /* 0x000ea40008001104 */
[----:B--2---:R-:W-:Y:S05]  /*2da0*/  @!P0 BRA `(.L_x_51) ;  /* 0x0000006c00b48947 */ /* 0x004fea0003800000 */
.L_x_50:
[----:B------:R-:W-:-:S04]  /*2db0*/  UIADD3 UR7, UPT, UPT, UR5, 0x1, URZ ;  /* 0x0000000105077890 */ /* 0x000fc8000fffe0ff */
[----:B------:R-:W-:-:S04]  /*2dc0*/  UISETP.NE.AND UP0, UPT, UR7, 0x2, UPT ;  /* 0x000000020700788c */ /* 0x000fc8000bf05270 */
[----:B------:R-:W-:Y:S02]  /*2dd0*/  USEL UR8, URZ, 0x1, UP0 ;  /* 0x00000001ff087887 */ /* 0x000fe40008000000 */
[----:B------:R-:W-:-:S04]  /*2de0*/  USEL UR7, UR7, URZ, UP0 ;  /* 0x000000ff07077287 */ /* 0x000fc80008000000 */
[----:B------:R-:W-:Y:S01]  /*2df0*/  ULEA UR7, UR7, UR6, 0x3 ;  /* 0x0000000607077291 */ /* 0x000fe2000f8e18ff */
[----:B--2---:R-:W-:-:S04]  /*2e00*/  LOP3.LUT R2, R12, UR8, RZ, 0x3c, !PT ;  /* 0x000000080c027c12 */ /* 0x004fc8000f8e3cff */
[----:B------:R-:W-:-:S04]  /*2e10*/  SHF.L.U32 R0, R2, 0x1f, RZ ;  /* 0x0000001f02007819 */ /* 0x000fc800000006ff */
[----:B------:R-:W2:Y:S02]  /*2e20*/  SYNCS.PHASECHK.TRANS64 P0, [UR7+0x80], R0 ;  /* 0x00008000ff0075a7 */ /* 0x000ea40008001007 */
[----:B-12---:R-:W-:Y:S05]  /*2e30*/  @P0 EXIT ;  /* 0x000000000000094d */ /* 0x006fea0003800000 */
[----:B------:R-:W-:Y:S02]  /*2e40*/  SHF.L.U32 R2, R2, 0x1f, RZ ;  /* 0x0000001f02027819 */ /* 0x000fe400000006ff */
[----:B------:R-:W-:-:S07]  /*2e50*/  MOV R0, UR7 ;  /* 0x0000000700007c02 */ /* 0x000fce0008000f00 */
.L_x_52:
[----:B-1----:R1:W2:Y:S02]  /*2e60*/  SYNCS.PHASECHK.TRANS64.TRYWAIT P0, [R0+URZ+0x80], R2 ;  /* 0x00008002000075a7 */ /* 0x0022a400080011ff */
[----:B--2---:R-:W-:Y:S05]  /*2e70*/  @!P0 NANOSLEEP.SYNCS 0x989680 ;  /* 0x009896800000895d */ /* 0x004fea0003900000 */
[----:B------:R-:W2:Y:S02]  /*2e80*/  @!P0 SYNCS.PHASECHK.TRANS64 P0, [R0+URZ+0x80], R2 ;  /* 0x00008002000085a7 */ /* 0x000ea400080010ff */
[----:B--2---:R-:W-:Y:S05]  /*2e90*/  @P0 EXIT ;  /* 0x000000000000094d */ /* 0x004fea0003800000 */
[----:B------:R-:W-:Y:S05]  /*2ea0*/  BRA `(.L_x_52) ;  /* 0xfffffffc00ec7947 */ /* 0x000fea000383ffff */
.L_x_45:
[----:B------:R-:W-:Y:S05]  /*2eb0*/  BRA.U UP4, `(.L_x_53) ;  /* 0x0000001104447547 */ /* 0x000fea000b800000 */
[----:B------:R-:W-:Y:S01]  /*2ec0*/  UMOV UR4, 0x40 ;  /* 0x0000004000047882 */ /* 0x000fe20000000000 */
[----:B------:R-:W-:Y:S01]  /*2ed0*/  NOP ;  /* 0x0000000000007918 */ /* 0x000fe20000000000 */
[----:B------:R-:W-:Y:S01]  /*2ee0*/  ULEA UR5, UR45, UR4, 0x18 ;  /* 0x000000042d057291 */ /* 0x000fe2000f8ec0ff */
[----:B------:R-:W-:Y:S02]  /*2ef0*/  UMOV UR6, 0x400 ;  /* 0x0000040000067882 */ /* 0x000fe40000000000 */
[----:B------:R-:W-:-:S06]  /*2f00*/  ULEA UR6, UR45, UR6, 0x18 ;  /* 0x000000062d067291 */ /* 0x000fcc000f8ec0ff */
[----:B------:R-:W2:Y:S02]  /*2f10*/  LDS.U8 R0, [UR5+0x1c] ;  /* 0x00001c05ff007984 */ /* 0x000ea40008000000 */
[----:B--2---:R-:W-:-:S13]  /*2f20*/  ISETP.NE.AND P0, PT, R0, RZ, PT ;  /* 0x000000ff0000720c */ /* 0x004fda0003f05270 */
[----:B------:R-:W-:Y:S05]  /*2f30*/  @P0 BRA `(.L_x_54) ;  /* 0x0000000000580947 */ /* 0x000fea0003800000 */
[----:B------:R-:W-:-:S13]  /*2f40*/  ELECT P0, URZ, PT ;  /* 0x0000000000ff782f */ /* 0x000fda0003800000 */
[----:B------:R-:W-:Y:S05]  /*2f50*/  @!P0 BRA `(.L_x_55) ;  /* 0x0000000000608947 */ /* 0x000fea0003800000 */
[----:B------:R-:W-:Y:S01]  /*2f60*/  UMOV UR4, 0x10 ;  /* 0x0000001000047882 */ /* 0x000fe20000000000 */
[----:B------:R-:W-:Y:S01]  /*2f70*/  HFMA2 R0, -RZ, RZ, 0, 5.9604644775390625e-08 ;  /* 0x00000001ff007431 */ /* 0x000fe200000001ff */
[----:B------:R-:W-:-:S03]  /*2f80*/  MOV R3, 0xffff ;  /* 0x0000ffff00037802 */ /* 0x000fc60000000f00 */
[----:B------:R-:W-:Y:S04]  /*2f90*/  DEPBAR.LE SB2, 0x36 ;  /* 0x0000ad800000791a */ /* 0x000fe80000000000 */
[----:B------:R-:W2:Y:S02]  /*2fa0*/  UTCATOMSWS.FIND_AND_SET.ALIGN UP0, UR4, UR4 ;  /* 0x00000004000475e3 */ /* 0x000ea40008000800 */
[----:B--2---:R-:W-:Y:S01]  /*2fb0*/  MOV R4, UR4 ;  /* 0x0000000400047c02 */ /* 0x004fe20008000f00 */
[----:B------:R-:W-:Y:S06]  /*2fc0*/  BRA.U UP0, `(.L_x_56) ;  /* 0x0000000100187547 */ /* 0x000fec000b800000 */
.L_x_57:
[----:B------:R-:W-:Y:S05]  /*2fd0*/  NANOSLEEP 0x64 ;  /* 0x000000640000795d */ /* 0x000fea0003800000 */
[----:B------:R-:W-:-:S05]  /*2fe0*/  UMOV UR4, 0x10 ;  /* 0x0000001000047882 */ /* 0x000fca0000000000 */
[----:B------:R-:W-:Y:S04]  /*2ff0*/  DEPBAR.LE SB2, 0x36 ;  /* 0x0000ad800000791a */ /* 0x000fe80000000000 */
[----:B------:R-:W2:Y:S02]  /*3000*/  UTCATOMSWS.FIND_AND_SET.ALIGN UP0, UR4, UR4 ;  /* 0x00000004000475e3 */ /* 0x000ea40008000800 */
[----:B--2---:R-:W-:Y:S01]  /*3010*/  MOV R4, UR4 ;  /* 0x0000000400047c02 */ /* 0x004fe20008000f00 */
[----:B------:R-:W-:Y:S05]  /*3020*/  BRA.U !UP0, `(.L_x_57) ;  /* 0xfffffffd08e87547 */ /* 0x000fea000b83ffff */
.L_x_56:
[-C--:B------:R-:W-:Y:S02]  /*3030*/  SHF.L.U32 R3, R3, R4.reuse, RZ ;  /* 0x0000000403037219 */ /* 0x080fe400000006ff */
[----:B------:R-:W-:Y:S01]  /*3040*/  SHF.L.U32 R0, R0, R4, RZ ;  /* 0x0000000400007219 */ /* 0x000fe200000006ff */
[----:B------:R-:W-:Y:S02]  /*3050*/  IMAD.SHL.U32 R4, R4, 0x20, RZ ;  /* 0x0000002004047824 */ /* 0x000fe400078e00ff */
[----:B------:R2:W-:Y:S04]  /*3060*/  ATOMS.OR RZ, [UR5+0x14], R3 ;  /* 0x00001403ffff798c */ /* 0x0005e8000b000005 */
[----:B------:R2:W-:Y:S04]  /*3070*/  ATOMS.OR RZ, [UR5+0x18], R0 ;  /* 0x00001800ffff798c */ /* 0x0005e8000b000005 */
[----:B------:R2:W-:Y:S01]  /*3080*/  STS [UR6+0x120], R4 ;  /* 0x00012004ff007988 */ /* 0x0005e20008000806 */
[----:B------:R-:W-:Y:S05]  /*3090*/  BRA `(.L_x_55) ;  /* 0x0000000000107947 */ /* 0x000fea0003800000 */
.L_x_54:
[----:B------:R-:W-:Y:S02]  /*30a0*/  MOV R0, 0xffffffff ;  /* 0xffffffff00007802 */ /* 0x000fe40000000f00 */
[----:B------:R-:W-:-:S03]  /*30b0*/  MOV R4, 0x30e0 ;  /* 0x000030e000047802 */ /* 0x000fc60000000f00 */
[----:B------:R2:W-:Y:S04]  /*30c0*/  STS [UR6+0x120], R0 ;  /* 0x00012000ff007988 */ /* 0x0005e80008000806 */
[----:B-12--5:R-:W-:Y:S05]  /*30d0*/  CALL.REL.NOINC `($__internal_1_$__cuda_sm10x_tcgen05_guardrail_trap_phase_invalid_during_alloc) ;  /* 0x0000007000fc7944 */ /* 0x026fea0003c00000 */
.L_x_55:
[----:B------:R-:W-:Y:S05]  /*30e0*/  WARPSYNC.ALL ;  /* 0x0000000000007948 */ /* 0x000fea0003800000 */
[----:B------:R-:W3:Y:S01]  /*30f0*/  S2UR UR4, SR_CgaCtaId ;  /* 0x00000000000479c3 */ /* 0x000ee20000008800 */
[----:B------:R-:W-:Y:S01]  /*3100*/  UMOV UR41, 0x400 ;  /* 0x0000040000297882 */ /* 0x000fe20000000000 */
[----:B------:R-:W-:-:S06]  /*3110*/  NOP ;  /* 0x0000000000007918 */ /* 0x000fcc0000000000 */
[----:B------:R-:W-:Y:S06]  /*3120*/  BAR.ARV 0x6, 0xa0 ;  /* 0x0182800000007b1d */ /* 0x000fec0000002000 */
[----:B------:R-:W4:Y:S01]  /*3130*/  LDCU UR6, c[0x0][0x38c] ;  /* 0x00007180ff0677ac */ /* 0x000f220008000800 */
[----:B------:R-:W-:Y:S01]  /*3140*/  LOP3.LUT R2, R2, 0xffff, RZ, 0xc0, !PT ;  /* 0x0000ffff02027812 */ /* 0x000fe200078ec0ff */
[----:B------:R-:W-:Y:S01]  /*3150*/  IMAD.MOV.U32 R11, RZ, RZ, 0x1 ;  /* 0x00000001ff0b7424 */ /* 0x000fe200078e00ff */
[----:B------:R-:W-:Y:S01]  /*3160*/  CS2R R8, SRZ ;  /* 0x0000000000087805 */ /* 0x000fe2000001ff00 */
[----:B------:R-:W1:Y:S01]  /*3170*/  LDCU UR7, c[0x0][0x38c] ;  /* 0x00007180ff0777ac */ /* 0x000e620008000800 */
[----:B------:R-:W-:Y:S01]  /*3180*/  R2UR UR42, R2 ;  /* 0x00000000022a72ca */ /* 0x000fe200000e0000 */
[----:B------:R-:W-:Y:S01]  /*3190*/  IMAD.MOV.U32 R10, RZ, RZ, RZ ;  /* 0x000000ffff0a7224 */ /* 0x000fe200078e00ff */
[----:B------:R-:W-:Y:S01]  /*31a0*/  UMOV UR45, URZ ;  /* 0x000000ff002d7c82 */ /* 0x000fe20008000000 */
[----:B------:R-:W-:Y:S01]  /*31b0*/  UMOV UR39, URZ ;  /* 0x000000ff00277c82 */ /* 0x000fe20008000000 */
[----:B---3--:R-:W-:Y:S01]  /*31c0*/  ULEA UR41, UR4, UR41, 0x18 ;  /* 0x0000002904297291 */ /* 0x008fe2000f8ec0ff */
[----:B------:R-:W-:Y:S01]  /*31d0*/  UMOV UR62, 0x0 ;  /* 0x00000000003e7882 */ /* 0x000fe20000000000 */
[----:B------:R-:W-:-:S02]  /*31e0*/  UMOV UR63, 0x44004a0 ;  /* 0x044004a0003f7882 */ /* 0x000fc40000000000 */
[----:B------:R-:W-:Y:S02]  /*31f0*/  UIADD3 UR5, UPT, UPT, UR41, 0x6400, URZ ;  /* 0x0000640029057890 */ /* 0x000fe4000fffe0ff */
[----:B------:R-:W-:Y:S02]  /*3200*/  UIADD3 UR4, UPT, UPT, UR41, 0xe400, URZ ;  /* 0x0000e40029047890 */ /* 0x000fe4000fffe0ff */
[----:B----4-:R-:W-:Y:S01]  /*3210*/  UIADD3 UR6, UPT, UPT, UR6, 0xff, URZ ;  /* 0x000000ff06067890 */ /* 0x010fe2000fffe0ff */
[----:B--2---:R-:W2:Y:S01]  /*3220*/  LDS R0, [UR41+0x120] ;  /* 0x00012029ff007984 */ /* 0x004ea20008000800 */
[----:B------:R-:W-:Y:S02]  /*3230*/  USHF.R.U32.HI UR5, URZ, 0x4, UR5 ;  /* 0x00000004ff057899 */ /* 0x000fe40008011605 */
[----:B------:R-:W-:Y:S02]  /*3240*/  USHF.R.S32.HI UR47, URZ, 0x1f, UR6 ;  /* 0x0000001fff2f7899 */ /* 0x000fe40008011406 */
[----:B------:R-:W-:-:S02]  /*3250*/  USHF.R.U32.HI UR4, URZ, 0x4, UR4 ;  /* 0x00000004ff047899 */ /* 0x000fc40008011604 */
[----:B------:R-:W-:Y:S02]  /*3260*/  ULEA.HI UR47, UR47, UR6, URZ, 0x8 ;  /* 0x000000062f2f7291 */ /* 0x000fe4000f8f40ff */
[----:B------:R-:W-:Y:S02]  /*3270*/  ULOP3.LUT UR5, UR5, 0x3fff, URZ, 0xc0, !UPT ;  /* 0x00003fff05057892 */ /* 0x000fe4000f8ec0ff */
[----:B------:R-:W-:Y:S02]  /*3280*/  USHF.R.S32.HI UR47, URZ, 0x8, UR47 ;  /* 0x00000008ff2f7899 */ /* 0x000fe4000801142f */
[----:B------:R-:W-:Y:S02]  /*3290*/  ULOP3.LUT UR4, UR4, 0x3fff, URZ, 0xc0, !UPT ;  /* 0x00003fff04047892 */ /* 0x000fe4000f8ec0ff */
[----:B------:R-:W-:Y:S01]  /*32a0*/  UISETP.LT.AND UP0, UPT, UR47, 0x1, UPT ;  /* 0x000000012f00788c */ /* 0x000fe2000bf01270 */
[----:B------:R-:W-:Y:S01]  /*32b0*/  UMOV UR60, 0x0 ;  /* 0x00000000003c7882 */ /* 0x000fe20000000000 */
[----:B------:R-:W-:-:S02]  /*32c0*/  UMOV UR61, 0x44004a0 ;  /* 0x044004a0003d7882 */ /* 0x000fc40000000000 */
[----:B------:R-:W-:Y:S01]  /*32d0*/  USEL UR64, UR47, 0x1, !UP0 ;  /* 0x000000012f407887 */ /* 0x000fe2000c000000 */
[----:B------:R-:W-:Y:S01]  /*32e0*/  UMOV UR58, 0x0 ;  /* 0x00000000003a7882 */ /* 0x000fe20000000000 */
[----:B------:R-:W-:Y:S01]  /*32f0*/  UMOV UR59, 0x44004a0 ;  /* 0x044004a0003b7882 */ /* 0x000fe20000000000 */
[----:B------:R-:W-:Y:S01]  /*3300*/  UMOV UR56, 0x0 ;  /* 0x0000000000387882 */ /* 0x000fe20000000000 */
[----:B------:R-:W-:Y:S01]  /*3310*/  UMOV UR57, 0x44004a0 ;  /* 0x044004a000397882 */ /* 0x000fe20000000000 */
[----:B------:R-:W-:Y:S01]  /*3320*/  UMOV UR54, 0x0 ;  /* 0x0000000000367882 */ /* 0x000fe20000000000 */
[----:B------:R-:W-:Y:S01]  /*3330*/  UMOV UR55, 0x44004a0 ;  /* 0x044004a000377882 */ /* 0x000fe20000000000 */
[----:B------:R-:W-:Y:S01]  /*3340*/  UMOV UR52, 0x0 ;  /* 0x0000000000347882 */ /* 0x000fe20000000000 */
[----:B------:R-:W-:Y:S01]  /*3350*/  UMOV UR53, 0x44004a0 ;  /* 0x044004a000357882 */ /* 0x000fe20000000000 */
[----:B------:R-:W-:Y:S02]  /*3360*/  ULOP3.LUT UR43, UR5, 0x10000, URZ, 0xfc, !UPT ;  /* 0x00010000052b7892 */ /* 0x000fe4000f8efcff */
[----:B------:R-:W-:-:S02]  /*3370*/  ULOP3.LUT UR44, UR4, 0x10000, URZ, 0xfc, !UPT ;  /* 0x00010000042c7892 */ /* 0x000fc4000f8efcff */
[----:B------:R-:W-:Y:S02]  /*3380*/  UIADD3 UR64, UPT, UPT, -UR64, URZ, URZ ;  /* 0x000000ff40407290 */ /* 0x000fe4000fffe1ff */
[----:B-1----:R-:W-:Y:S01]  /*3390*/  UISETP.GE.AND UP4, UPT, UR7, 0x1, UPT ;  /* 0x000000010700788c */ /* 0x002fe2000bf86270 */
[----:B------:R-:W-:Y:S01]  /*33a0*/  UMOV UR50, 0x0 ;  /* 0x0000000000327882 */ /* 0x000fe20000000000 */
[----:B------:R-:W-:Y:S01]  /*33b0*/  UMOV UR51, 0x44004a0 ;  /* 0x044004a000337882 */ /* 0x000fe20000000000 */
[----:B------:R-:W-:Y:S01]  /*33c0*/  UMOV UR48, 0x0 ;  /* 0x0000000000307882 */ /* 0x000fe20000000000 */
[----:B--2---:R-:W-:Y:S01]  /*33d0*/  R2UR UR65, R0 ;  /* 0x00000000004172ca */ /* 0x004fe200000e0000 */
[----:B------:R-:W-:-:S14]  /*33e0*/  UMOV UR49, 0x44004a0 ;  /* 0x044004a000317882 */ /* 0x000fdc0000000000 */
.L_x_64:
[----:B------:R-:W-:Y:S02]  /*33f0*/  LEA R0, R10, UR41, 0x3 ;  /* 0x000000290a007c11 */ /* 0x000fe4000f8e18ff */
[----:B------:R-:W-:Y:S02]  /*3400*/  SHF.L.U32 R2, R9, 0x1f, RZ ;  /* 0x0000001f09027819 */ /* 0x000fe400000006ff */
[----:B------:R-:W-:Y:S01]  /*3410*/  PLOP3.LUT P0, PT, PT, PT, UP4, 0x80, 0x8 ;  /* 0x000000000008781c */ /* 0x000fe20003f0f048 */
[----:B------:R-:W-:Y:S01]  /*3420*/  VIADD R3, R0, 0x80 ;  /* 0x0000008000037836 */ /* 0x000fe20000000000 */
[----:B-1----:R-:W1:Y:S02]  /*3430*/  SYNCS.PHASECHK.TRANS64.TRYWAIT P1, [R0+URZ+0x70], R2 ;  /* 0x00007002000075a7 */ /* 0x002e6400080211ff */
[----:B-1-3--:R-:W-:Y:S09]  /*3440*/  @!P1 BRA `(.L_x_58) ;  /* 0x0000006800249947 */ /* 0x00aff20003800000 */
.L_x_141:
[----:B------:R-:W-:Y:S01]  /*3450*/  LEA R4, R10, UR41, 0x4 ;  /* 0x000000290a047c11 */ /* 0x000fe2000f8e20ff */
[----:B------:R-:W-:Y:S01]  /*3460*/  @UP4 ULEA UR4, UR39, UR41, 0x3 ;  /* 0x0000002927044291 */ /* 0x000fe2000f8e18ff */
[----:B------:R-:W-:Y:S01]  /*3470*/  PLOP3.LUT P2, PT, PT, PT, PT, 0x80, 0x8 ;  /* 0x000000000008781c */ /* 0x000fe20003f4f070 */
[----:B------:R-:W-:Y:S01]  /*3480*/  ULEA UR46, UR45, UR41, 0x3 ;  /* 0x000000292d2e7291 */ /* 0x000fe2000f8e18ff */
[----:B------:R-:W-:Y:S02]  /*3490*/  PRMT R3, RZ, 0x654, R3 ;  /* 0x00000654ff037816 */ /* 0x000fe40000000003 */
[----:B------:R-:W2:Y:S01]  /*34a0*/  LDS.128 R4, [R4+0x100] ;  /* 0x0001000004047984 */ /* 0x000ea20000000c00 */
[----:B-1----:R-:W-:Y:S02]  /*34b0*/  @P0 SHF.L.U32 R2, R8, 0x1f, RZ ;  /* 0x0000001f08020819 */ /* 0x002fe400000006ff */
[----:B------:R-:W-:Y:S01]  /*34c0*/  SHF.L.U32 R0, R11, 0x1f, RZ ;  /* 0x0000001f0b007819 */ /* 0x000fe200000006ff */
[----:B------:R-:W-:Y:S01]  /*34d0*/  @!PT LDS RZ, [RZ] ;  /* 0x00000000fffff984 */ /* 0x000fe20000000800 */
[----:B------:R-:W-:Y:S01]  /*34e0*/  @!PT LDS RZ, [RZ] ;  /* 0x00000000fffff984 */ /* 0x000fe20000000800 */
[----:B------:R-:W-:Y:S01]  /*34f0*/  @!PT LDS RZ, [RZ] ;  /* 0x00000000fffff984 */ /* 0x000fe20000000800 */
[----:B------:R-:W-:Y:S01]  /*3500*/  @!PT LDS RZ, [RZ] ;  /* 0x00000000fffff984 */ /* 0x000fe20000000800 */
[----:B------:R1:W-:Y:S06]  /*3510*/  MEMBAR.ALL.CTA ;  /* 0x0000000000007992 */ /* 0x0003ec0000008000 */
[----:B-1----:R-:W1:Y:S02]  /*3520*/  FENCE.VIEW.ASYNC.S ;  /* 0x00000000000073c6 */ /* 0x002e640000000000 */
[----:B-1----:R1:W-:Y:S01]  /*3530*/  SYNCS.ARRIVE.TRANS64.RED.A1T0 RZ, [R3+URZ], RZ ;  /* 0x000000ff03ff79a7 */ /* 0x0023e200081004ff */
[----:B------:R1:W3:Y:S01]  /*3540*/  @P0 SYNCS.PHASECHK.TRANS64.TRYWAIT P2, [UR4], R2 ;  /* 0x00000002ff0005a7 */ /* 0x0002e20008041104 */
[----:B------:R-:W-:Y:S01]  /*3550*/  ULEA.HI UR4, UR45, UR45, URZ, 0x1 ;  /* 0x0000002d2d047291 */ /* 0x000fe2000f8f08ff */
[----:B--2---:R-:W-:-:S03]  /*3560*/  LOP3.LUT P1, RZ, R6, 0x1, RZ, 0xc0, !PT ;  /* 0x0000000106ff7812 */ /* 0x004fc6000782c0ff */
[----:B------:R-:W-:Y:S02]  /*3570*/  USHF.L.U32 UR5, UR4, 0x7, URZ ;  /* 0x0000000704057899 */ /* 0x000fe400080006ff */
[----:B------:R-:W-:Y:S02]  /*3580*/  ULOP3.LUT UR36, UR4, 0xffe, URZ, 0xc0, !UPT ;  /* 0x00000ffe04247892 */ /* 0x000fe4000f8ec0ff */
[----:B------:R-:W-:Y:S02]  /*3590*/  ULOP3.LUT UR4, UR5, 0xffffff00, URZ, 0xc0, !UPT ;  /* 0xffffff0005047892 */ /* 0x000fe4000f8ec0ff */
[----:B------:R-:W-:Y:S02]  /*35a0*/  UIADD3 UR36, UPT, UPT, -UR36, UR45, URZ ;  /* 0x0000002d24247290 */ /* 0x000fe4000fffe1ff */
[----:B------:R-:W-:Y:S01]  /*35b0*/  UIADD3 UR4, UPT, UPT, UR65, UR4, URZ ;  /* 0x0000000441047290 */ /* 0x000fe2000fffe0ff */
[----:B------:R-:W2:Y:S03]  /*35c0*/  SYNCS.PHASECHK.TRANS64.TRYWAIT P0, [UR46+0xb0], R0 ;  /* 0x0000b000ff0075a7 */ /* 0x000ea6000800112e */
[----:B------:R-:W-:Y:S01]  /*35d0*/  ULEA UR36, UR36, UR4, 0x14 ;  /* 0x0000000424247291 */ /* 0x000fe2000f8ea0ff */
[----:B-123--:R-:W-:Y:S11]  /*35e0*/  @!P0 BRA `(.L_x_59) ;  /* 0x0000006400d08947 */ /* 0x00eff60003800000 */
.L_x_143:
[----:B------:R-:W-:Y:S01]  /*35f0*/  IADD3 R10, PT, PT, R10, 0x1, RZ ;  /* 0x000000010a0a7810 */ /* 0x000fe20007ffe0ff */
[----:B------:R-:W-:Y:S06]  /*3600*/  BRA.U !UP4, `(.L_x_60) ;  /* 0x000000050c107547 */ /* 0x000fec000b800000 */
[----:B------:R-:W-:Y:S01]  /*3610*/  UPLOP3.LUT UP2, UPT, UPT, UPT, UPT, 0x40, 0x4 ;  /* 0x000000000004789c */ /* 0x000fe20003f4e870 */
[----:B------:R-:W-:Y:S01]  /*3620*/  UMOV UR38, UR64 ;  /* 0x0000004000267c82 */ /* 0x000fe20008000000 */
[----:B------:R-:W-:Y:S01]  /*3630*/  UMOV UR37, UR47 ;  /* 0x0000002f00257c82 */ /* 0x000fe20008000000 */
[----:B------:R-:W-:-:S08]  /*3640*/  UMOV UR5, UR39 ;  /* 0x0000002700057c82 */ /* 0x000fd00008000000 */
.L_x_63:
[----:B------:R-:W-:Y:S02]  /*3650*/  UIADD3 UR38, UPT, UPT, UR38, 0x1, URZ ;  /* 0x0000000126267890 */ /* 0x000fe4000fffe0ff */
[----:B------:R-:W-:Y:S02]  /*3660*/  ULEA UR7, UR5, UR41, 0x3 ;  /* 0x0000002905077291 */ /* 0x000fe4000f8e18ff */
[----:B------:R-:W-:Y:S01]  /*3670*/  UISETP.NE.AND UP3, UPT, UR38, URZ, UPT ;  /* 0x000000ff2600728c */ /* 0x000fe2000bf65270 */
[----:B--23--:R-:W-:Y:S10]  /*3680*/  @P2 BRA `(.L_x_61) ;  /* 0x00000000000c2947 */ /* 0x00cff40003800000 */
[----:B-1----:R-:W-:Y:S04]  /*3690*/  SHF.L.U32 R2, R8, 0x1f, RZ ;  /* 0x0000001f08027819 */ /* 0x002fe800000006ff */
[----:B------:R-:W1:Y:S02]  /*36a0*/  SYNCS.PHASECHK.TRANS64.TRYWAIT P0, [UR7], R2 ;  /* 0x00000002ff0075a7 */ /* 0x000e640008001107 */
[----:B-1----:R-:W-:Y:S05]  /*36b0*/  @!P0 BRA `(.L_x_62) ;  /* 0x0000006400b48947 */ /* 0x002fea0003800000 */
.L_x_61:
[----:B------:R-:W-:Y:S01]  /*36c0*/  UISETP.NE.AND UP0, UPT, UR37, 0x1, UPT ;  /* 0x000000012500788c */ /* 0x000fe2000bf05270 */
[----:B------:R-:W-:Y:S01]  /*36d0*/  PLOP3.LUT P2, PT, PT, PT, PT, 0x80, 0x8 ;  /* 0x000000000008781c */ /* 0x000fe20003f4f070 */
[----:B------:R-:W-:Y:S02]  /*36e0*/  UIADD3 UR4, UPT, UPT, UR5, 0x1, URZ ;  /* 0x0000000105047890 */ /* 0x000fe4000fffe0ff */
[----:B------:R-:W-:Y:S02]  /*36f0*/  UIADD3 UR40, UPT, UPT, UR7, 0x10, URZ ;  /* 0x0000001007287890 */ /* 0x000fe4000fffe0ff */
[----:B------:R-:W-:Y:S01]  /*3700*/  UISETP.NE.AND UP1, UPT, UR4, 0x2, UPT ;  /* 0x000000020400788c */ /* 0x000fe2000bf25270 */
[----:B------:R-:W-:Y:S01]  /*3710*/  PLOP3.LUT P0, PT, PT, PT, UP0, 0x80, 0x8 ;  /* 0x000000000008781c */ /* 0x000fe20003f0f008 */
[----:B------:R-:W-:Y:S02]  /*3720*/  UIADD3 UR37, UPT, UPT, UR37, -0x1, URZ ;  /* 0xffffffff25257890 */ /* 0x000fe4000fffe0ff */
[----:B------:R-:W-:Y:S02]  /*3730*/  USEL UR6, URZ, 0x1, UP1 ;  /* 0x00000001ff067887 */ /* 0x000fe40008800000 */
[----:B------:R-:W-:Y:S01]  /*3740*/  USEL UR39, UR4, URZ, UP1 ;  /* 0x000000ff04277287 */ /* 0x000fe20008800000 */
[----:B------:R-:W-:Y:S01]  /*3750*/  UMOV UR7, 0x40004040 ;  /* 0x4000404000077882 */ /* 0x000fe20000000000 */
[----:B------:R-:W-:Y:S02]  /*3760*/  UMOV UR35, 0x40004040 ;  /* 0x4000404000237882 */ /* 0x000fe40000000000 */
[----:B------:R-:W-:Y:S01]  /*3770*/  @UP0 ULEA UR4, UR39, UR41, 0x3 ;  /* 0x0000002927040291 */ /* 0x000fe2000f8e18ff */
[----:B------:R-:W-:Y:S01]  /*3780*/  LOP3.LUT R8, R8, UR6, RZ, 0x3c, !PT ;  /* 0x0000000608087c12 */ /* 0x000fe2000f8e3cff */
[----:B------:R-:W-:Y:S01]  /*3790*/  ULEA UR6, UR5, UR44, 0xc ;  /* 0x0000002c05067291 */ /* 0x000fe2000f8e60ff */
[----:B------:R-:W-:Y:S02]  /*37a0*/  UMOV UR33, 0x40004040 ;  /* 0x4000404000217882 */ /* 0x000fe40000000000 */
[----:B-1----:R-:W-:Y:S01]  /*37b0*/  @P0 SHF.L.U32 R0, R8, 0x1f, RZ ;  /* 0x0000001f08000819 */ /* 0x002fe200000006ff */
[----:B------:R-:W-:Y:S02]  /*37c0*/  UIADD3 UR34, UPT, UPT, UR6, 0x2, URZ ;  /* 0x0000000206227890 */ /* 0x000fe4000fffe0ff */
[----:B------:R-:W-:Y:S01]  /*37d0*/  UIADD3 UR30, UPT, UPT, UR6, 0x4, URZ ;  /* 0x00000004061e7890 */ /* 0x000fe2000fffe0ff */
[----:B------:R2:W3:Y:S01]  /*37e0*/  @P0 SYNCS.PHASECHK.TRANS64.TRYWAIT P2, [UR4], R0 ;  /* 0x00000000ff0005a7 */ /* 0x0004e20008041104 */
[----:B------:R-:W-:Y:S02]  /*37f0*/  ULEA UR4, UR5, UR43, 0xa ;  /* 0x0000002b05047291 */ /* 0x000fe4000f8e50ff */
[----:B------:R-:W-:Y:S02]  /*3800*/  UIADD3 UR26, UPT, UPT, UR6, 0x6, URZ ;  /* 0x00000006061a7890 */ /* 0x000fe4000fffe0ff */
        /* <DEDUP_REMOVED lines=10> */
[----:B------:R-:W-:Y:S01]  /*38b0*/  UIADD3 UR8, UPT, UPT, UR4, 0x206, URZ ;  /* 0x0000020604087890 */ /* 0x000fe2000fffe0ff */
[----:B------:R-:W-:Y:S01]  /*38c0*/  UMOV UR5, 0x40004040 ;  /* 0x4000404000057882 */ /* 0x000fe20000000000 */
[----:B------:R-:W-:Y:S01]  /*38d0*/  UMOV UR31, 0x40004040 ;  /* 0x40004040001f7882 */ /* 0x000fe20000000000 */
[----:B------:R1:W-:Y:S01]  /*38e0*/  UTCIMMA gdesc[UR4], gdesc[UR6], tmem[UR36], tmem[UR62], idesc[UR63], UP2 ;  /* 0x00ff3e06040075ea */ /* 0x0003e20009000124 */
[----:B------:R-:W-:Y:S01]  /*38f0*/  UPLOP3.LUT UP2, UPT, UPT, UPT, UPT, 0x80, 0x8 ;  /* 0x000000000008789c */ /* 0x000fe20003f4f070 */
[----:B------:R2:W-:Y:S01]  /*3900*/  UTCIMMA gdesc[UR32], gdesc[UR34], tmem[UR36], tmem[UR60], idesc[UR61], UPT ;  /* 0x00ff3c22200075ea */ /* 0x0005e2000b800124 */
[----:B------:R-:W-:Y:S01]  /*3910*/  UMOV UR29, 0x40004040 ;  /* 0x40004040001d7882 */ /* 0x000fe20000000000 */
[----:B------:R-:W-:Y:S01]  /*3920*/  UMOV UR27, 0x40004040 ;  /* 0x40004040001b7882 */ /* 0x000fe20000000000 */
        /* <DEDUP_REMOVED lines=12> */
[----:B------:R-:W-:Y:S01]  /*39f0*/  UMOV UR9, 0x40004040 ;  /* 0x4000404000097882 */ /* 0x000fe20000000000 */
[----:B------:R2:W-:Y:S01]  /*3a00*/  UTCIMMA gdesc[UR12], gdesc[UR14], tmem[UR36], tmem[UR50], idesc[UR51], UPT ;  /* 0x00ff320e0c0075ea */ /* 0x0005e2000b800124 */
[----:B------:R2:W-:Y:S01]  /*3a10*/  UTCIMMA gdesc[UR8], gdesc[UR10], tmem[UR36], tmem[UR48], idesc[UR49], UPT ;  /* 0x00ff300a080075ea */ /* 0x0005e2000b800124 */
[----:B------:R2:W-:Y:S01]  /*3a20*/  UTCBAR.MULTICAST [UR40], URZ, UR42 ;  /* 0x000000ff280073e9 */ /* 0x0005e2000800082a */
[----:B-1----:R-:W-:Y:S01]  /*3a30*/  UMOV UR5, UR39 ;  /* 0x0000002700057c82 */ /* 0x002fe20008000000 */
[----:B------:R-:W-:Y:S05]  /*3a40*/  BRA.U UP3, `(.L_x_63) ;  /* 0xfffffffd03007547 */ /* 0x000fea000b83ffff */
.L_x_60:
[----:B------:R-:W-:Y:S01]  /*3a50*/  UIADD3 UR4, UPT, UPT, UR45, 0x1, URZ ;  /* 0x000000012d047890 */ /* 0x000fe2000fffe0ff */
[C---:B------:R-:W-:Y:S01]  /*3a60*/  ISETP.NE.AND P0, PT, R10.reuse, 0x2, PT ;  /* 0x000000020a00780c */ /* 0x040fe20003f05270 */
[----:B------:R-:W-:Y:S02]  /*3a70*/  UIADD3 UR5, UPT, UPT, UR46, 0x90, URZ ;  /* 0x000000902e057890 */ /* 0x000fe4000fffe0ff */
[----:B------:R-:W-:Y:S01]  /*3a80*/  UISETP.NE.AND UP0, UPT, UR4, 0x4, UPT ;  /* 0x000000040400788c */ /* 0x000fe2000bf05270 */
[----:B-12---:R-:W-:Y:S02]  /*3a90*/  SEL R0, RZ, 0x1, P0 ;  /* 0x00000001ff007807 */ /* 0x006fe40000000000 */
[----:B------:R-:W-:Y:S01]  /*3aa0*/  SEL R10, R10, RZ, P0 ;  /* 0x000000ff0a0a7207 */ /* 0x000fe20000000000 */
[----:B------:R-:W-:Y:S01]  /*3ab0*/  USEL UR6, URZ, 0x1, UP0 ;  /* 0x00000001ff067887 */ /* 0x000fe20008000000 */
[----:B------:R-:W-:Y:S01]  /*3ac0*/  LOP3.LUT R9, R9, R0, RZ, 0x3c, !PT ;  /* 0x0000000009097212 */ /* 0x000fe200078e3cff */
[----:B------:R-:W-:Y:S01]  /*3ad0*/  USEL UR45, UR4, URZ, UP0 ;  /* 0x000000ff042d7287 */ /* 0x000fe20008000000 */
[----:B------:R1:W-:Y:S03]  /*3ae0*/  UTCBAR [UR5], URZ ;  /* 0x000000ff050073e9 */ /* 0x0003e600080000ff */
[----:B------:R-:W-:Y:S01]  /*3af0*/  LOP3.LUT R11, R11, UR6, RZ, 0x3c, !PT ;  /* 0x000000060b0b7c12 */ /* 0x000fe2000f8e3cff */
[----:B------:R-:W-:Y:S07]  /*3b00*/  @P1 BRA `(.L_x_64) ;  /* 0xfffffff800381947 */ /* 0x000fee000383ffff */
[----:B------:R-:W2:Y:S01]  /*3b10*/  S2UR UR8, SR_CgaCtaId ;  /* 0x00000000000879c3 */ /* 0x000ea20000008800 */
[----:B------:R-:W-:Y:S01]  /*3b20*/  ELECT P0, URZ, PT ;  /* 0x0000000000ff782f */ /* 0x000fe20003800000 */
[----:B------:R-:W-:Y:S01]  /*3b30*/  IMAD.MOV.U32 R0, RZ, RZ, 0x1 ;  /* 0x00000001ff007424 */ /* 0x000fe200078e00ff */
[----:B------:R-:W-:Y:S01]  /*3b40*/  UIADD3 UR41, UPT, UPT, UR41, 0xb0, URZ ;  /* 0x000000b029297890 */ /* 0x000fe2000fffe0ff */
[----:B------:R-:W-:Y:S01]  /*3b50*/  SHF.L.U32 R2, R11, 0x1f, RZ ;  /* 0x0000001f0b027819 */ /* 0x000fe200000006ff */
[----:B------:R-:W-:-:S03]  /*3b60*/  UMOV UR4, 0x40 ;  /* 0x0000004000047882 */ /* 0x000fc60000000000 */
[----:B------:R-:W-:Y:S01]  /*3b70*/  UVIRTCOUNT.DEALLOC.SMPOOL 0x80 ;  /* 0x000000800000784c */ /* 0x000fe20000000000 */
[----:B--2---:R-:W-:Y:S02]  /*3b80*/  ULEA UR8, UR8, UR4, 0x18 ;  /* 0x0000000408087291 */ /* 0x004fe4000f8ec0ff */
[----:B------:R-:W-:-:S07]  /*3b90*/  ULEA UR4, UR45, UR41, 0x3 ;  /* 0x000000292d047291 */ /* 0x000fce000f8e18ff */
[----:B------:R2:W-:Y:S02]  /*3ba0*/  @P0 STS.U8 [UR8+0x1c], R0 ;  /* 0x00001c00ff000988 */ /* 0x0005e40008000008 */
[----:B------:R-:W4:Y:S02]  /*3bb0*/  SYNCS.PHASECHK.TRANS64.TRYWAIT P0, [UR4], R2 ;  /* 0x00000002ff0075a7 */ /* 0x000f240008001104 */
[----:B--2-4-:R-:W-:Y:S05]  /*3bc0*/  @!P0 BRA `(.L_x_65) ;  /* 0x0000006000888947 */ /* 0x014fea0003800000 */
.L_x_146:
[----:B------:R-:W-:-:S04]  /*3bd0*/  UIADD3 UR4, UPT, UPT, UR45, 0x1, URZ ;  /* 0x000000012d047890 */ /* 0x000fc8000fffe0ff */
[----:B------:R-:W-:-:S04]  /*3be0*/  UISETP.NE.AND UP0, UPT, UR4, 0x4, UPT ;  /* 0x000000040400788c */ /* 0x000fc8000bf05270 */
[----:B------:R-:W-:Y:S02]  /*3bf0*/  USEL UR6, URZ, 0x1, UP0 ;  /* 0x00000001ff067887 */ /* 0x000fe40008000000 */
[----:B------:R-:W-:-:S04]  /*3c00*/  USEL UR4, UR4, URZ, UP0 ;  /* 0x000000ff04047287 */ /* 0x000fc80008000000 */
[----:B-1----:R-:W-:Y:S01]  /*3c10*/  ULEA UR5, UR4, UR41, 0x3 ;  /* 0x0000002904057291 */ /* 0x002fe2000f8e18ff */
[----:B--2---:R-:W-:-:S04]  /*3c20*/  LOP3.LUT R2, R11, UR6, RZ, 0x3c, !PT ;  /* 0x000000060b027c12 */ /* 0x004fc8000f8e3cff */
[----:B------:R-:W-:-:S04]  /*3c30*/  SHF.L.U32 R3, R2, 0x1f, RZ ;  /* 0x0000001f02037819 */ /* 0x000fc800000006ff */
[----:B------:R-:W1:Y:S02]  /*3c40*/  SYNCS.PHASECHK.TRANS64.TRYWAIT P0, [UR5], R3 ;  /* 0x00000003ff0075a7 */ /* 0x000e640008001105 */
[----:B-1----:R-:W-:Y:S05]  /*3c50*/  @!P0 BRA `(.L_x_66) ;  /* 0x00000060007c8947 */ /* 0x002fea0003800000 */
.L_x_148:
[----:B------:R-:W-:-:S04]  /*3c60*/  UIADD3 UR4, UPT, UPT, UR4, 0x1, URZ ;  /* 0x0000000104047890 */ /* 0x000fc8000fffe0ff */
[----:B------:R-:W-:-:S04]  /*3c70*/  UISETP.NE.AND UP0, UPT, UR4, 0x4, UPT ;  /* 0x000000040400788c */ /* 0x000fc8000bf05270 */
[----:B------:R-:W-:Y:S02]  /*3c80*/  USEL UR6, URZ, 0x1, UP0 ;  /* 0x00000001ff067887 */ /* 0x000fe40008000000 */
[----:B------:R-:W-:-:S04]  /*3c90*/  USEL UR4, UR4, URZ, UP0 ;  /* 0x000000ff04047287 */ /* 0x000fc80008000000 */
[----:B------:R-:W-:Y:S01]  /*3ca0*/  ULEA UR5, UR4, UR41, 0x3 ;  /* 0x0000002904057291 */ /* 0x000fe2000f8e18ff */
[----:B------:R-:W-:-:S04]  /*3cb0*/  LOP3.LUT R2, R2, UR6, RZ, 0x3c, !PT ;  /* 0x0000000602027c12 */ /* 0x000fc8000f8e3cff */
[----:B-1----:R-:W-:-:S04]  /*3cc0*/  SHF.L.U32 R3, R2, 0x1f, RZ ;  /* 0x0000001f02037819 */ /* 0x002fc800000006ff */
[----:B------:R-:W1:Y:S02]  /*3cd0*/  SYNCS.PHASECHK.TRANS64.TRYWAIT P0, [UR5], R3 ;  /* 0x00000003ff0075a7 */ /* 0x000e640008001105 */
[----:B-1----:R-:W-:Y:S05]  /*3ce0*/  @!P0 BRA `(.L_x_67) ;  /* 0x0000006000708947 */ /* 0x002fea0003800000 */
.L_x_150:
[----:B------:R-:W-:-:S04]  /*3cf0*/  UIADD3 UR4, UPT, UPT, UR4, 0x1, URZ ;  /* 0x0000000104047890 */ /* 0x000fc8000fffe0ff */
[----:B------:R-:W-:-:S04]  /*3d00*/  UISETP.NE.AND UP0, UPT, UR4, 0x4, UPT ;  /* 0x000000040400788c */ /* 0x000fc8000bf05270 */
[----:B------:R-:W-:Y:S02]  /*3d10*/  USEL UR5, URZ, 0x1, UP0 ;  /* 0x00000001ff057887 */ /* 0x000fe40008000000 */
[----:B------:R-:W-:-:S04]  /*3d20*/  USEL UR4, UR4, URZ, UP0 ;  /* 0x000000ff04047287 */ /* 0x000fc80008000000 */
[----:B------:R-:W-:Y:S01]  /*3d30*/  ULEA UR4, UR4, UR41, 0x3 ;  /* 0x0000002904047291 */ /* 0x000fe2000f8e18ff */
[----:B------:R-:W-:-:S04]  /*3d40*/  LOP3.LUT R2, R2, UR5, RZ, 0x3c, !PT ;  /* 0x0000000502027c12 */ /* 0x000fc8000f8e3cff */
[----:B------:R-:W-:-:S04]  /*3d50*/  SHF.L.U32 R2, R2, 0x1f, RZ ;  /* 0x0000001f02027819 */ /* 0x000fc800000006ff */
[----:B------:R-:W2:Y:S02]  /*3d60*/  SYNCS.PHASECHK.TRANS64.TRYWAIT P0, [UR4], R2 ;  /* 0x00000002ff0075a7 */ /* 0x000ea40008001104 */
[----:B--2---:R-:W-:Y:S05]  /*3d70*/  @!P0 BRA `(.L_x_68) ;  /* 0x0000006000648947 */ /* 0x004fea0003800000 */
.L_x_152:
[----:B------:R-:W-:Y:S01]  /*3d80*/  NOP ;  /* 0x0000000000007918 */ /* 0x000fe20000000000 */
[----:B-1----:R-:W1:Y:S01]  /*3d90*/  LDS R0, [UR8+0x14] ;  /* 0x00001408ff007984 */ /* 0x002e620008000800 */
[----:B------:R-:W-:Y:S01]  /*3da0*/  ULOP3.LUT UR4, UR65, 0xffff, URZ, 0xc0, !UPT ;  /* 0x0000ffff41047892 */ /* 0x000fe2000f8ec0ff */
[----:B------:R-:W-:Y:S01]  /*3db0*/  UMOV UR5, 0xffff ;  /* 0x0000ffff00057882 */ /* 0x000fe20000000000 */
[----:B------:R-:W-:Y:S02]  /*3dc0*/  UMOV UR6, 0x1 ;  /* 0x0000000100067882 */ /* 0x000fe40000000000 */
[----:B------:R-:W-:-:S04]  /*3dd0*/  USHF.R.U32.HI UR4, URZ, 0x5, UR4 ;  /* 0x00000005ff047899 */ /* 0x000fc80008011604 */
[----:B------:R-:W-:Y:S02]  /*3de0*/  USHF.L.U32 UR5, UR5, UR4, URZ ;  /* 0x0000000405057299 */ /* 0x000fe400080006ff */
[----:B------:R-:W-:-:S04]  /*3df0*/  USHF.L.U32 UR4, UR6, UR4, URZ ;  /* 0x0000000406047299 */ /* 0x000fc800080006ff */
[----:B-1----:R-:W-:-:S04]  /*3e00*/  LOP3.LUT R0, R0, UR5, RZ, 0xc0, !PT ;  /* 0x0000000500007c12 */ /* 0x002fc8000f8ec0ff */
[----:B------:R-:W-:-:S13]  /*3e10*/  ISETP.NE.AND P0, PT, R0, UR5, PT ;  /* 0x0000000500007c0c */ /* 0x000fda000bf05270 */
[----:B------:R-:W-:Y:S05]  /*3e20*/  @P0 BRA `(.L_x_69) ;  /* 0x0000000000580947 */ /* 0x000fea0003800000 */
[----:B------:R-:W1:Y:S02]  /*3e30*/  LDS R0, [UR8+0x18] ;  /* 0x00001808ff007984 */ /* 0x000e640008000800 */
[----:B-1----:R-:W-:-:S04]  /*3e40*/  LOP3.LUT R0, R0, UR4, RZ, 0xc0, !PT ;  /* 0x0000000400007c12 */ /* 0x002fc8000f8ec0ff */
[----:B------:R-:W-:-:S13]  /*3e50*/  ISETP.NE.AND P0, PT, R0, UR4, PT ;  /* 0x0000000400007c0c */ /* 0x000fda000bf05270 */
[----:B------:R-:W-:Y:S05]  /*3e60*/  @P0 BRA `(.L_x_70) ;  /* 0x00000000003c0947 */ /* 0x000fea0003800000 */
[----:B------:R-:W1:Y:S01]  /*3e70*/  S2R R2, SR_LANEID ;  /* 0x0000000000027919 */ /* 0x000e620000000000 */
[----:B------:R-:W-:-:S06]  /*3e80*/  ULOP3.LUT UR5, URZ, UR5, URZ, 0x33, !UPT ;  /* 0x00000005ff057292 */ /* 0x000fcc000f8e33ff */
[----:B------:R-:W-:-:S04]  /*3e90*/  IMAD.U32 R0, RZ, RZ, UR5 ;  /* 0x00000005ff007e24 */ /* 0x000fc8000f8e00ff */
[----:B------:R2:W4:Y:S02]  /*3ea0*/  REDUX UR7, R0 ;  /* 0x00000000000773c4 */ /* 0x0005240000000000 */
[----:B------:R1:W-:Y:S01]  /*3eb0*/  UTCATOMSWS.AND URZ, UR5 ;  /* 0x0000000500ff79e3 */ /* 0x0003e20008000000 */
[----:B--2---:R-:W-:Y:S01]  /*3ec0*/  LOP3.LUT R0, RZ, UR4, RZ, 0x33, !PT ;  /* 0x00000004ff007c12 */ /* 0x004fe2000f8e33ff */
[----:B------:R-:W-:Y:S02]  /*3ed0*/  VOTEU.ANY UR4, UPT, PT ;  /* 0x0000000000047886 */ /* 0x000fe400038e0100 */
[----:B------:R-:W-:Y:S02]  /*3ee0*/  UFLO.U32 UR4, UR4 ;  /* 0x00000004000472bd */ /* 0x000fe400080e0000 */
[----:B------:R-:W2:Y:S04]  /*3ef0*/  REDUX UR6, R0 ;  /* 0x00000000000673c4 */ /* 0x000ea80000000000 */
[----:B-1----:R-:W-:-:S02]  /*3f00*/  ISETP.EQ.U32.AND P0, PT, R2, UR4, PT ;  /* 0x0000000402007c0c */ /* 0x002fc4000bf02070 */
[----:B----4-:R-:W-:-:S11]  /*3f10*/  MOV R2, UR7 ;  /* 0x0000000700027c02 */ /* 0x010fd60008000f00 */
[----:B------:R1:W-:Y:S01]  /*3f20*/  @P0 ATOMS.AND RZ, [UR8+0x14], R2 ;  /* 0x00001402ffff098c */ /* 0x0003e2000a800008 */
[----:B--2---:R-:W-:-:S05]  /*3f30*/  IMAD.U32 R0, RZ, RZ, UR6 ;  /* 0x00000006ff007e24 */ /* 0x004fca000f8e00ff */
[----:B------:R1:W-:Y:S01]  /*3f40*/  @P0 ATOMS.AND RZ, [UR8+0x18], R0 ;  /* 0x00001800ffff098c */ /* 0x0003e2000a800008 */
[----:B------:R-:W-:Y:S05]  /*3f50*/  BRA `(.L_x_71) ;  /* 0x0000000000147947 */ /* 0x000fea0003800000 */
.L_x_70:
[----:B------:R-:W-:Y:S02]  /*3f60*/  MOV R2, 0x3f80 ;  /* 0x00003f8000027802 */ /* 0x000fe40000000f00 */
[----:B---3-5:R-:W-:Y:S05]  /*3f70*/  CALL.REL.NOINC `($__internal_0_$__cuda_sm10x_tcgen05_guardrail_trap_col_being_dealloced_not_returned_by_alloc) ;  /* 0x0000006400487944 */ /* 0x028fea0003c00000 */
[----:B------:R-:W-:Y:S05]  /*3f80*/  BRA `(.L_x_71) ;  /* 0x0000000000087947 */ /* 0x000fea0003800000 */
.L_x_69:
[----:B------:R-:W-:Y:S02]  /*3f90*/  MOV R2, 0x3fb0 ;  /* 0x00003fb000027802 */ /* 0x000fe40000000f00 */
[----:B---3-5:R-:W-:Y:S05]  /*3fa0*/  CALL.REL.NOINC `($__internal_2_$__cuda_sm10x_tcgen05_guardrail_trap_unallocated_columns_being_dealloced) ;  /* 0x0000006400547944 */ /* 0x028fea0003c00000 */
.L_x_71:
[----:B------:R-:W-:Y:S01]  /*3fb0*/  NOP ;  /* 0x0000000000007918 */ /* 0x000fe20000000000 */
[----:B------:R-:W-:Y:S05]  /*3fc0*/  EXIT ;  /* 0x000000000000794d */ /* 0x000fea0003800000 */
.L_x_53:
[----:B------:R-:W-:-:S09]  /*3fd0*/  UISETP.NE.OR UP0, UPT, UR18, 0x3, !UP3 ;  /* 0x000000031200788c */ /* 0x000fd2000df05670 */
[----:B------:R-:W-:Y:S05]  /*3fe0*/  BRA.U UP0, `(.L_x_72) ;  /* 0x0000001100847547 */ /* 0x000fea000b800000 */
[----:B------:R-:W2:Y:S01]  /*3ff0*/  LDCU.64 UR4, c[0x0][0x888] ;  /* 0x00011100ff0477ac */ /* 0x000ea20008000a00 */
[----:B------:R-:W3:Y:S01]  /*4000*/  LDC.64 R12, c[0x0][0x348] ;  /* 0x0000d200ff0c7b82 */ /* 0x000ee20000000a00 */
[----:B------:R-:W-:Y:S02]  /*4010*/  HFMA2 R9, -RZ, RZ, 0, 0 ;  /* 0x00000000ff097431 */ /* 0x000fe400000001ff */
[----:B------:R-:W-:Y:S01]  /*4020*/  IMAD.MOV.U32 R11, RZ, RZ, 0x1 ;  /* 0x00000001ff0b7424 */ /* 0x000fe200078e00ff */
[----:B------:R-:W4:Y:S01]  /*4030*/  LDCU UR38, c[0x0][0x370] ;  /* 0x00006e00ff2677ac */ /* 0x000f220008000800 */
[----:B------:R-:W-:Y:S01]  /*4040*/  IMAD.MOV.U32 R10, RZ, RZ, RZ ;  /* 0x000000ffff0a7224 */ /* 0x000fe200078e00ff */
[----:B------:R-:W-:Y:S01]  /*4050*/  MOV R3, 0x1000 ;  /* 0x0000100000037802 */ /* 0x000fe20000000f00 */
[----:B------:R-:W4:Y:S01]  /*4060*/  LDCU.128 UR48, c[0x0][0xb10] ;  /* 0x00016200ff3077ac */ /* 0x000f220008000c00 */
[----:B------:R-:W1:Y:S01]  /*4070*/  LDCU UR37, c[0x0][0x374] ;  /* 0x00006e80ff2577ac */ /* 0x000e620008000800 */
[----:B------:R-:W1:Y:S01]  /*4080*/  LDCU.64 UR30, c[0x0][0x890] ;  /* 0x00011200ff1e77ac */ /* 0x000e620008000a00 */
[----:B------:R-:W1:Y:S01]  /*4090*/  LDCU UR15, c[0x0][0xb0c] ;  /* 0x00016180ff0f77ac */ /* 0x000e620008000800 */
[----:B--2---:R-:W-:Y:S01]  /*40a0*/  UISETP.NE.U32.AND UP0, UPT, UR4, URZ, UPT ;  /* 0x000000ff0400728c */ /* 0x004fe2000bf05070 */
[----:B------:R-:W2:Y:S01]  /*40b0*/  LDCU UR44, c[0x0][0xb20] ;  /* 0x00016400ff2c77ac */ /* 0x000ea20008000800 */
[----:B------:R-:W2:Y:S01]  /*40c0*/  LDCU UR4, c[0x0][0xb30] ;  /* 0x00016600ff0477ac */ /* 0x000ea20008000800 */
[----:B------:R-:W-:Y:S01]  /*40d0*/  UMOV UR21, 0x400 ;  /* 0x0000040000157882 */ /* 0x000fe20000000000 */
[----:B----4-:R-:W-:-:S02]  /*40e0*/  UIMAD.WIDE.U32 UR6, UR38, UR48, URZ ;  /* 0x00000030260672a5 */ /* 0x010fc4000f8e00ff */
[----:B-1----:R-:W-:Y:S02]  /*40f0*/  UIMAD.WIDE.U32 UR8, UR37, UR51, URZ ;  /* 0x00000033250872a5 */ /* 0x002fe4000f8e00ff */
[----:B------:R-:W-:Y:S02]  /*4100*/  ULEA UR21, UR45, UR21, 0x18 ;  /* 0x000000152d157291 */ /* 0x000fe4000f8ec0ff */
[----:B------:R-:W-:Y:S02]  /*4110*/  USEL UR39, URZ, 0x1, UP6 ;  /* 0x00000001ff277887 */ /* 0x000fe4000b000000 */
[----:B------:R-:W-:Y:S02]  /*4120*/  UISETP.NE.U32.AND UP6, UPT, UR30, URZ, UPT ;  /* 0x000000ff1e00728c */ /* 0x000fe4000bfc5070 */
[----:B------:R-:W-:Y:S02]  /*4130*/  UIADD3 UR40, UPT, UPT, UR21, 0x38, URZ ;  /* 0x0000003815287890 */ /* 0x000fe4000fffe0ff */
[----:B------:R-:W-:-:S02]  /*4140*/  UISETP.NE.AND.EX UP5, UPT, UR5, URZ, UPT, UP0 ;  /* 0x000000ff0500728c */ /* 0x000fc4000bfa5300 */
[----:B------:R-:W-:Y:S01]  /*4150*/  UISETP.NE.AND UP0, UPT, UR42, 0x1, UPT ;  /* 0x000000012a00788c */ /* 0x000fe2000bf05270 */
[----:B------:R-:W-:Y:S01]  /*4160*/  UMOV UR6, UR7 ;  /* 0x0000000700067c82 */ /* 0x000fe20008000000 */
[----:B------:R-:W-:Y:S01]  /*4170*/  UMOV UR41, UR9 ;  /* 0x0000000900297c82 */ /* 0x000fe20008000000 */
[----:B------:R-:W-:Y:S02]  /*4180*/  UISETP.NE.AND UP0, UPT, UR15, 0x1, UPT ;  /* 0x000000010f00788c */ /* 0x000fe4000bf05270 */
[----:B------:R-:W-:Y:S02]  /*4190*/  UPLOP3.LUT UP4, UPT, UPT, UPT, UPT, 0x40, 0x4 ;  /* 0x000000000004789c */ /* 0x000fe40003f8e870 */
[----:B------:R-:W-:Y:S01]  /*41a0*/  UISETP.GE.AND UP2, UPT, UR42, 0x1, UPT ;  /* 0x000000012a00788c */ /* 0x000fe2000bf46270 */
[----:B------:R-:W1:Y:S01]  /*41b0*/  LDCU.64 UR22, c[0x0][0xb28] ;  /* 0x00016500ff1677ac */ /* 0x000e620008000a00 */
[----:B------:R-:W-:Y:S02]  /*41c0*/  UISETP.NE.AND.EX UP6, UPT, UR31, URZ, UPT, UP6 ;  /* 0x000000ff1f00728c */ /* 0x000fe4000bfc5360 */
[----:B------:R-:W-:-:S02]  /*41d0*/  UIADD3 UR33, UPT, UPT, UR21, 0x20, URZ ;  /* 0x0000002015217890 */ /* 0x000fc4000fffe0ff */
[----:B------:R-:W-:Y:S02]  /*41e0*/  UIADD3 UR25, UPT, UPT, UR21, 0x28, URZ ;  /* 0x0000002815197890 */ /* 0x000fe4000fffe0ff */
[----:B------:R-:W-:Y:S02]  /*41f0*/  UIADD3 UR17, UPT, UPT, UR21, 0x30, URZ ;  /* 0x0000003015117890 */ /* 0x000fe4000fffe0ff */
[----:B------:R-:W-:Y:S02]  /*4200*/  UPRMT UR40, UR45, 0x654, UR40 ;  /* 0x000006542d287896 */ /* 0x000fe40008000028 */
[----:B------:R-:W-:Y:S02]  /*4210*/  USHF.R.U32.HI UR43, URZ, UR49, UR6 ;  /* 0x00000031ff2b7299 */ /* 0x000fe40008011606 */
[----:B--2---:R-:W-:Y:S02]  /*4220*/  USHF.R.U32.HI UR41, URZ, UR44, UR41 ;  /* 0x0000002cff297299 */ /* 0x004fe40008011629 */
[----:B------:R-:W-:-:S02]  /*4230*/  UISETP.NE.AND UP0, UPT, UR50, 0x1, UPT ;  /* 0x000000013200788c */ /* 0x000fc4000bf05270 */
[----:B---3--:R-:W-:-:S11]  /*4240*/  UISETP.NE.AND UP3, UPT, UR4, 0x1, UPT ;  /* 0x000000010400788c */ /* 0x008fd6000bf65270 */
.L_x_83:
[C---:B------:R-:W-:Y:S02]  /*4250*/  LEA R8, R10.reuse, UR21, 0x3 ;  /* 0x000000150a087c11 */ /* 0x040fe4000f8e18ff */
[----:B------:R-:W-:Y:S02]  /*4260*/  SHF.L.U32 R0, R9, 0x1f, RZ ;  /* 0x0000001f09007819 */ /* 0x000fe400000006ff */
[----:B------:R-:W-:Y:S02]  /*4270*/  LEA R4, R10, UR21, 0x4 ;  /* 0x000000150a047c11 */ /* 0x000fe4000f8e20ff */
[----:B--2---:R-:W2:Y:S02]  /*4280*/  SYNCS.PHASECHK.TRANS64.TRYWAIT P0, [R8+URZ+0x70], R0 ;  /* 0x00007000080075a7 */ /* 0x004ea400080011ff */
[----:B--2---:R-:W-:Y:S05]  /*4290*/  @!P0 BRA `(.L_x_73) ;  /* 0x0000005c00348947 */ /* 0x004fea0003800000 */
.L_x_153:
[----:B------:R-:W3:Y:S01]  /*42a0*/  LDS.128 R4, [R4+0x100] ;  /* 0x0001000004047984 */ /* 0x000ee20000000c00 */
[----:B------:R-:W-:Y:S01]  /*42b0*/  UISETP.GE.AND UP0, UPT, UR42, 0x1, UPT ;  /* 0x000000012a00788c */ /* 0x000fe2000bf06270 */
[----:B------:R-:W-:Y:S01]  /*42c0*/  @!PT LDS RZ, [RZ] ;  /* 0x00000000fffff984 */ /* 0x000fe20000000800 */
[----:B------:R-:W-:Y:S01]  /*42d0*/  @!PT LDS RZ, [RZ] ;  /* 0x00000000fffff984 */ /* 0x000fe20000000800 */
[----:B------:R-:W-:Y:S01]  /*42e0*/  @!PT LDS RZ, [RZ] ;  /* 0x00000000fffff984 */ /* 0x000fe20000000800 */
[----:B------:R-:W-:Y:S01]  /*42f0*/  @!PT LDS RZ, [RZ] ;  /* 0x00000000fffff984 */ /* 0x000fe20000000800 */
[----:B------:R4:W-:Y:S06]  /*4300*/  MEMBAR.ALL.CTA ;  /* 0x0000000000007992 */ /* 0x0009ec0000008000 */
[----:B----4-:R-:W4:Y:S01]  /*4310*/  FENCE.VIEW.ASYNC.S ;  /* 0x00000000000073c6 */ /* 0x010f220000000000 */
[----:B---3--:R-:W-:Y:S11]  /*4320*/  LOP3.LUT P0, RZ, R6, 0x1, RZ, 0xc0, !PT ;  /* 0x0000000106ff7812 */ /* 0x008ff6000780c0ff */
[----:B------:R-:W-:Y:S02]  /*4330*/  @!UPT UIADD3 URZ, UPT, UPT, URZ, URZ, URZ ;  /* 0x000000fffffff290 */ /* 0x000fe4000fffe0ff */
[----:B----4-:R-:W-:Y:S01]  /*4340*/  VOTEU.ANY UP2, P0 ;  /* 0x0000000000ff7886 */ /* 0x010fe20000040100 */
[----:B------:R-:W-:Y:S11]  /*4350*/  PLOP3.LUT P0, PT, PT, PT, UP2, 0x80, 0x8 ;  /* 0x000000000008781c */ /* 0x000ff60003f0f028 */
[----:B------:R-:W-:Y:S02]  /*4360*/  @!UPT UIADD3 URZ, UPT, UPT, URZ, URZ, URZ ;  /* 0x000000fffffff290 */ /* 0x000fe4000fffe0ff */
[----:B--2---:R-:W-:Y:S02]  /*4370*/  @P0 SHF.R.U32.HI R0, RZ, 0x10, R5 ;  /* 0x00000010ff000819 */ /* 0x004fe40000011605 */
[----:B------:R-:W-:Y:S02]  /*4380*/  @P0 MOV R2, R4 ;  /* 0x0000000400020202 */ /* 0x000fe40000000f00 */
[----:B------:R-:W-:Y:S01]  /*4390*/  @P0 R2UR UR4, R0 ;  /* 0x00000000000402ca */ /* 0x000fe200000e0000 */
[----:B------:R-:W-:Y:S01]  /*43a0*/  VIADD R0, R8, 0x80 ;  /* 0x0000008008007836 */ /* 0x000fe20000000000 */
[----:B------:R-:W-:Y:S02]  /*43b0*/  @P0 LOP3.LUT R4, R5, 0xffff, RZ, 0xc0, !PT ;  /* 0x0000ffff05040812 */ /* 0x000fe400078ec0ff */
[----:B------:R-:W-:Y:S02]  /*43c0*/  @P0 R2UR UR6, R2 ;  /* 0x00000000020602ca */ /* 0x000fe400000e0000 */
[----:B------:R-:W-:Y:S02]  /*43d0*/  PRMT R0, RZ, 0x654, R0 ;  /* 0x00000654ff007816 */ /* 0x000fe40000000000 */
[----:B------:R-:W-:Y:S02]  /*43e0*/  @P0 R2UR UR5, R4 ;  /* 0x00000000040502ca */ /* 0x000fe400000e0000 */
[----:B------:R2:W-:Y:S03]  /*43f0*/  SYNCS.ARRIVE.TRANS64.RED.A1T0 RZ, [R0+URZ], RZ ;  /* 0x000000ff00ff79a7 */ /* 0x0005e600081004ff */
[----:B------:R-:W-:Y:S04]  /*4400*/  @UP2 UMOV UR29, UR4 ;  /* 0x00000004001d2c82 */ /* 0x000fe80008000000 */
[----:B------:R-:W-:Y:S04]  /*4410*/  @UP2 UMOV UR14, UR6 ;  /* 0x00000006000e2c82 */ /* 0x000fe80008000000 */
[----:B------:R-:W-:Y:S01]  /*4420*/  @UP2 UMOV UR13, UR5 ;  /* 0x00000005000d2c82 */ /* 0x000fe20008000000 */
[----:B------:R-:W-:Y:S05]  /*4430*/  BRA.U !UP0, `(.L_x_74) ;  /* 0x0000000108c07547 */ /* 0x000fea000b800000 */
[----:B------:R-:W-:Y:S02]  /*4440*/  UIMAD.WIDE.U32 UR18, UR13, UR51, URZ ;  /* 0x000000330d1272a5 */ /* 0x000fe4000f8e00ff */
[----:B------:R-:W-:Y:S02]  /*4450*/  UP2UR UR16, UPR, URZ, 0x4 ;  /* 0x00000004ff107883 */ /* 0x000fe40008000000 */
[----:B------:R-:W-:Y:S02]  /*4460*/  UISETP.NE.AND UP2, UPT, UR50, 0x1, UPT ;  /* 0x000000013200788c */ /* 0x000fe4000bf45270 */
[----:B------:R-:W-:Y:S02]  /*4470*/  UIMAD.WIDE.U32 UR26, UR14, UR48, URZ ;  /* 0x000000300e1a72a5 */ /* 0x000fe4000f8e00ff */
[----:B------:R-:W-:Y:S02]  /*4480*/  USEL UR4, UR37, UR41, !UP2 ;  /* 0x0000002925047287 */ /* 0x000fe4000d000000 */
[----:B------:R-:W-:Y:S02]  /*4490*/  UISETP.NE.AND UP0, UPT, UR15, 0x1, UPT ;  /* 0x000000010f00788c */ /* 0x000fe4000bf05270 */
[----:B------:R-:W-:Y:S02]  /*44a0*/  UP2UR UR20, UPR, URZ, 0x2 ;  /* 0x00000002ff147883 */ /* 0x000fe40008000000 */
[----:B------:R-:W-:Y:S02]  /*44b0*/  UISETP.NE.AND UP1, UPT, UR42, 0x1, UPT ;  /* 0x000000012a00788c */ /* 0x000fe4000bf25270 */
[----:B-1----:R-:W-:Y:S02]  /*44c0*/  UIMAD.WIDE.U32 UR8, UR4, UR22, URZ ;  /* 0x00000016040872a5 */ /* 0x002fe4000f8e00ff */
[----:B------:R-:W-:Y:S01]  /*44d0*/  USEL UR7, UR38, UR43, !UP0 ;  /* 0x0000002b26077287 */ /* 0x000fe2000c000000 */
[----:B------:R-:W-:Y:S02]  /*44e0*/  UMOV UR5, UR19 ;  /* 0x0000001300057c82 */ /* 0x000fe40008000000 */
[----:B------:R-:W-:Y:S02]  /*44f0*/  USHF.R.U32.HI UR6, URZ, UR44, UR5 ;  /* 0x0000002cff067299 */ /* 0x000fe40008011605 */
[----:B------:R-:W-:Y:S02]  /*4500*/  UIMAD.WIDE.U32 UR10, UR7, UR22, URZ ;  /* 0x00000016070a72a5 */ /* 0x000fe4000f8e00ff */
[----:B------:R-:W-:Y:S02]  /*4510*/  USEL UR6, UR13, UR6, !UP2 ;  /* 0x000000060d067287 */ /* 0x000fe4000d000000 */
[----:B------:R-:W-:Y:S01]  /*4520*/  UISETP.NE.AND UP2, UPT, UR16, URZ, UPT ;  /* 0x000000ff1000728c */ /* 0x000fe2000bf45270 */
[----:B------:R-:W-:Y:S02]  /*4530*/  UMOV UR5, UR27 ;  /* 0x0000001b00057c82 */ /* 0x000fe40008000000 */
[----:B------:R-:W-:Y:S03]  /*4540*/  USHF.R.U32.HI UR12, URZ, UR49, UR5 ;  /* 0x00000031ff0c7299 */ /* 0x000fe60008011605 */
[----:B------:R-:W-:Y:S02]  /*4550*/  UMOV UR5, UR9 ;  /* 0x0000000900057c82 */ /* 0x000fe40008000000 */
[----:B------:R-:W-:Y:S03]  /*4560*/  @UP1 USHF.R.U32.HI UR4, URZ, UR23, UR5 ;  /* 0x00000017ff041299 */ /* 0x000fe60008011605 */
[----:B------:R-:W-:Y:S01]  /*4570*/  UMOV UR5, UR11 ;  /* 0x0000000b00057c82 */ /* 0x000fe20008000000 */
[----:B------:R-:W-:Y:S02]  /*4580*/  UIMAD UR4, UR42, UR4, URZ ;  /* 0x000000042a0472a4 */ /* 0x000fe4000f8e02ff */
[----:B------:R-:W-:Y:S02]  /*4590*/  @UP1 USHF.R.U32.HI UR7, URZ, UR23, UR5 ;  /* 0x00000017ff071299 */ /* 0x000fe40008011605 */
[----:B------:R-:W-:Y:S02]  /*45a0*/  USEL UR5, UR14, UR12, !UP0 ;  /* 0x0000000c0e057287 */ /* 0x000fe4000c000000 */
[----:B------:R-:W-:Y:S02]  /*45b0*/  UIMAD.WIDE.U32 UR10, UR6, UR22, URZ ;  /* 0x00000016060a72a5 */ /* 0x000fe4000f8e00ff */
[----:B------:R-:W-:Y:S02]  /*45c0*/  UIMAD UR8, UR42, UR7, URZ ;  /* 0x000000072a0872a4 */ /* 0x000fe4000f8e02ff */
[----:B------:R-:W-:Y:S03]  /*45d0*/  UISETP.GE.AND UP0, UPT, UR6, UR4, UPT ;  /* 0x000000040600728c */ /* 0x000fe6000bf06270 */
[----:B------:R-:W-:Y:S01]  /*45e0*/  UMOV UR4, UR11 ;  /* 0x0000000b00047c82 */ /* 0x000fe20008000000 */
[----:B------:R-:W-:Y:S02]  /*45f0*/  UISETP.GE.OR UP0, UPT, UR5, UR8, UP0 ;  /* 0x000000080500728c */ /* 0x000fe40008706670 */
[----:B------:R-:W-:Y:S02]  /*4600*/  USHF.R.U32.HI UR4, URZ, UR23, UR4 ;  /* 0x00000017ff047299 */ /* 0x000fe40008011604 */
[----:B------:R-:W-:Y:S02]  /*4610*/  UIMAD.WIDE.U32 UR8, UR5, UR22, URZ ;  /* 0x00000016050872a5 */ /* 0x000fe4000f8e00ff */
[----:B------:R-:W-:Y:S04]  /*4620*/  USEL UR10, UR6, UR4, !UP1 ;  /* 0x00000004060a7287 */ /* 0x000fe8000c800000 */
[----:B------:R-:W-:Y:S01]  /*4630*/  UIADD3 UR11, UPT, UPT, -UR10, URZ, URZ ;  /* 0x000000ff0a0b7290 */ /* 0x000fe2000fffe1ff */
[----:B------:R-:W-:Y:S02]  /*4640*/  @!UP0 UMOV UR4, UR9 ;  /* 0x0000000900048c82 */ /* 0x000fe40008000000 */
[----:B------:R-:W-:Y:S02]  /*4650*/  @!UP0 USHF.R.U32.HI UR4, URZ, UR23, UR4 ;  /* 0x00000017ff048299 */ /* 0x000fe40008011604 */
[----:B------:R-:W-:Y:S02]  /*4660*/  UIMAD UR8, UR42, UR11, UR6 ;  /* 0x0000000b2a0872a4 */ /* 0x000fe4000f8e0206 */
[----:B------:R-:W-:Y:S02]  /*4670*/  @!UP0 USEL UR4, UR5, UR4, !UP1 ;  /* 0x0000000405048287 */ /* 0x000fe4000c800000 */
[----:B------:R-:W-:Y:S02]  /*4680*/  UISETP.NE.AND UP1, UPT, UR20, URZ, UPT ;  /* 0x000000ff1400728c */ /* 0x000fe4000bf25270 */
[----:B------:R-:W-:Y:S02]  /*4690*/  @!UP0 UIMAD UR8, UR7, UR8, UR4 ;  /* 0x00000008070882a4 */ /* 0x000fe4000f8e0204 */
[----:B------:R-:W-:Y:S02]  /*46a0*/  @!UP0 UIADD3 UR9, UPT, UPT, UR10, -UR4, URZ ;  /* 0x800000040a098290 */ /* 0x000fe4000fffe0ff */
[----:B------:R-:W-:Y:S02]  /*46b0*/  UIADD3 UR4, UPT, UPT, -UR5, URZ, URZ ;  /* 0x000000ff05047290 */ /* 0x000fe4000fffe1ff */
[----:B------:R-:W-:Y:S02]  /*46c0*/  UIADD3 UR7, UPT, UPT, -UR6, URZ, URZ ;  /* 0x000000ff06077290 */ /* 0x000fe4000fffe1ff */
[----:B------:R-:W-:Y:S02]  /*46d0*/  @!UP0 UIMAD UR6, UR9, UR42, UR5 ;  /* 0x0000002a090682a4 */ /* 0x000fe4000f8e0205 */
[----:B------:R-:W-:Y:S02]  /*46e0*/  UIMAD UR14, UR15, UR4, UR14 ;  /* 0x000000040f0e72a4 */ /* 0x000fe4000f8e020e */
[----:B------:R-:W-:Y:S01]  /*46f0*/  UIMAD UR13, UR50, UR7, UR13 ;  /* 0x00000007320d72a4 */ /* 0x000fe2000f8e020d */
[----:B------:R-:W-:Y:S02]  /*4700*/  @!UP0 UMOV UR5, UR8 ;  /* 0x0000000800058c82 */ /* 0x000fe40008000000 */
[----:B------:R-:W-:Y:S02]  /*4710*/  UIMAD UR14, UR5, UR15, UR14 ;  /* 0x0000000f050e72a4 */ /* 0x000fe4000f8e020e */
[----:B------:R-:W-:Y:S11]  /*4720*/  UIMAD UR13, UR6, UR50, UR13 ;  /* 0x00000032060d72a4 */ /* 0x000ff6000f8e020d */
[----:B------:R-:W-:Y:S01]  /*4730*/  @!UPT UIADD3 URZ, UPT, UPT, URZ, URZ, URZ ;  /* 0x000000fffffff290 */ /* 0x000fe2000fffe0ff */
.L_x_74:
[----:B------:R-:W3:Y:S01]  /*4740*/  @!UP3 LDCU.128 UR8, c[0x0][0xb10] ;  /* 0x00016200ff08b7ac */ /* 0x000ee20008000c00 */
[----:B------:R-:W-:Y:S02]  /*4750*/  ISETP.NE.U32.AND P0, PT, RZ, UR30, PT ;  /* 0x0000001eff007c0c */ /* 0x000fe4000bf05070 */
[----:B------:R-:W-:Y:S02]  /*4760*/  SHF.L.U32 R4, R11, 0x1f, RZ ;  /* 0x0000001f0b047819 */ /* 0x000fe400000006ff */
[----:B------:R-:W-:Y:S01]  /*4770*/  ISETP.NE.AND.EX P0, PT, RZ, UR31, PT, P0 ;  /* 0x0000001fff007c0c */ /* 0x000fe2000bf05300 */
[----:B------:R-:W4:Y:S01]  /*4780*/  @!UP3 LDCU UR5, c[0x0][0xb0c] ;  /* 0x00016180ff05b7ac */ /* 0x000f220008000800 */
[----:B------:R-:W-:Y:S02]  /*4790*/  USHF.L.U32 UR35, UR24, 0x6, URZ ;  /* 0x0000000618237899 */ /* 0x000fe400080006ff */
[----:B------:R-:W-:Y:S02]  /*47a0*/  USHF.L.U32 UR34, UR28, 0x8, URZ ;  /* 0x000000081c227899 */ /* 0x000fe400080006ff */
[----:B---3--:R-:W-:Y:S07]  /*47b0*/  UIMAD.WIDE.U32 UR6, UR14, UR8, URZ ;  /* 0x000000080e0672a5 */ /* 0x008fee000f8e00ff */
[----:B------:R-:W-:Y:S01]  /*47c0*/  @!UP3 UMOV UR4, UR7 ;  /* 0x000000070004bc82 */ /* 0x000fe20008000000 */
[----:B----4-:R-:W-:Y:S02]  /*47d0*/  @!UP3 UISETP.NE.AND UP0, UPT, UR5, 0x1, UPT ;  /* 0x000000010500b88c */ /* 0x010fe4000bf05270 */
[----:B------:R-:W-:Y:S02]  /*47e0*/  @!UP3 USHF.R.U32.HI UR4, URZ, UR9, UR4 ;  /* 0x00000009ff04b299 */ /* 0x000fe40008011604 */
[----:B------:R-:W-:Y:S02]  /*47f0*/  UIMAD.WIDE.U32 UR6, UR13, UR11, URZ ;  /* 0x0000000b0d0672a5 */ /* 0x000fe4000f8e00ff */
[----:B------:R-:W-:Y:S02]  /*4800*/  @!UP3 USEL UR8, UR14, UR4, !UP0 ;  /* 0x000000040e08b287 */ /* 0x000fe4000c000000 */
[----:B------:R-:W-:Y:S03]  /*4810*/  @!UP3 UISETP.NE.AND UP0, UPT, UR10, 0x1, UPT ;  /* 0x000000010a00b88c */ /* 0x000fe6000bf05270 */
[----:B------:R-:W-:Y:S02]  /*4820*/  @!UP3 UMOV UR6, UR7 ;  /* 0x000000070006bc82 */ /* 0x000fe40008000000 */
[----:B------:R-:W3:Y:S02]  /*4830*/  @!UP3 LDCU UR4, c[0x0][0xb20] ;  /* 0x00016400ff04b7ac */ /* 0x000ee40008000800 */
[----:B---3--:R-:W-:Y:S04]  /*4840*/  @!UP3 USHF.R.U32.HI UR6, URZ, UR4, UR6 ;  /* 0x00000004ff06b299 */ /* 0x008fe80008011606 */
[----:B------:R-:W-:Y:S04]  /*4850*/  @!UP3 USEL UR6, UR13, UR6, !UP0 ;  /* 0x000000060d06b287 */ /* 0x000fe8000c000000 */
[----:B------:R-:W-:Y:S02]  /*4860*/  @!UP3 UIADD3 UR4, UPT, UPT, -UR8, UR6, URZ ;  /* 0x000000060804b290 */ /* 0x000fe4000fffe1ff */
[----:B------:R-:W-:Y:S02]  /*4870*/  @!UP3 UIADD3 UR6, UPT, UPT, UR8, -UR6, URZ ;  /* 0x800000060806b290 */ /* 0x000fe4000fffe0ff */
[----:B------:R-:W-:Y:S02]  /*4880*/  @!UP3 UIMAD UR14, UR4, UR5, UR14 ;  /* 0x00000005040eb2a4 */ /* 0x000fe4000f8e020e */
[----:B------:R-:W-:Y:S01]  /*4890*/  @!UP3 UIMAD UR13, UR6, UR10, UR13 ;  /* 0x0000000a060db2a4 */ /* 0x000fe2000f8e020d */
[----:B------:R-:W-:Y:S11]  /*48a0*/  BRA.U UP4, `(.L_x_75) ;  /* 0x0000000104107547 */ /* 0x000ff6000b800000 */
[----:B------:R-:W-:Y:S04]  /*48b0*/  MOV R2, UR39 ;  /* 0x0000002700027c02 */ /* 0x000fe80008000f00 */
[----:B------:R-:W-:Y:S04]  /*48c0*/  SHF.L.U32 R2, R2, 0x1f, RZ ;  /* 0x0000001f02027819 */ /* 0x000fe800000006ff */
[----:B------:R-:W3:Y:S02]  /*48d0*/  SYNCS.PHASECHK.TRANS64.TRYWAIT P1, [UR21+0x68], R2 ;  /* 0x00006802ff0075a7 */ /* 0x000ee40008021115 */
[----:B---3--:R-:W-:Y:S05]  /*48e0*/  @!P1 BRA `(.L_x_76) ;  /* 0x0000005400b49947 */ /* 0x008fea0003800000 */
.L_x_75:
[----:B------:R-:W-:Y:S05]  /*48f0*/  BRA.U !UP6, `(.L_x_77) ;  /* 0x000000010e387547 */ /* 0x000fea000b800000 */
[----:B------:R-:W-:Y:S01]  /*4900*/  UPLOP3.LUT UP1, UPT, UPT, UPT, UP5, 0x80, 0x8 ;  /* 0x000000000008789c */ /* 0x000fe20003f2f050 */
[----:B--2---:R-:W-:Y:S01]  /*4910*/  HFMA2 R0, -RZ, RZ, 0, 5.9604644775390625e-08 ;  /* 0x00000001ff007431 */ /* 0x004fe200000001ff */
[----:B------:R-:W2:Y:S01]  /*4920*/  LDCU.64 UR8, c[0x0][0x358] ;  /* 0x00006b00ff0877ac */ /* 0x000ea20008000a00 */
[----:B------:R-:W-:Y:S03]  /*4930*/  IMAD.MOV.U32 R74, RZ, RZ, 0x1 ;  /* 0x00000001ff4a7424 */ /* 0x000fe600078e00ff */
[----:B------:R-:W-:Y:S05]  /*4940*/  PLOP3.LUT P1, PT, PT, PT, UP1, 0x80, 0x8 ;  /* 0x000000000008781c */ /* 0x000fea0003f2f018 */
[----:B------:R-:W3:Y:S01]  /*4950*/  @UP1 LDCU.64 UR4, c[0x0][0x888] ;  /* 0x00011100ff0417ac */ /* 0x000ee20008000a00 */
[----:B------:R-:W-:Y:S07]  /*4960*/  @UP1 UIMAD UR6, UR36, UR30, URZ ;  /* 0x0000001e240612a4 */ /* 0x000fee000f8e02ff */
[----:B------:R-:W-:Y:S01]  /*4970*/  @!P1 PRMT R74, R0, 0x7610, R74 ;  /* 0x00007610004a9816 */ /* 0x000fe2000000004a */
[----:B---3--:R-:W-:Y:S06]  /*4980*/  @UP1 UIMAD.WIDE UR4, UR6, 0x4, UR4 ;  /* 0x00000004060418a5 */ /* 0x008fec000f8e0204 */
[----:B-----5:R-:W-:Y:S01]  /*4990*/  IMAD.U32 R40, RZ, RZ, UR4 ;  /* 0x00000004ff287e24 */ /* 0x020fe2000f8e00ff */
[----:B------:R-:W-:Y:S04]  /*49a0*/  MOV R41, UR5 ;  /* 0x0000000500297c02 */ /* 0x000fe80008000f00 */
[----:B------:R-:W3:Y:S01]  /*49b0*/  @!UP1 LDCU UR4, c[0x0][0x880] ;  /* 0x00011000ff0497ac */ /* 0x000ee20008000800 */
[----:B--2---:R4:W5:Y:S02]  /*49c0*/  @P1 LDG.E R40, desc[UR8][R40.64] ;  /* 0x0000000828281981 */ /* 0x004964000c1e1900 */
[----:B---34-:R-:W-:Y:S07]  /*49d0*/  @!P1 IMAD.U32 R40, RZ, RZ, UR4 ;  /* 0x00000004ff289e24 */ /* 0x018fee000f8e00ff */
.L_x_77:
[----:B-----5:R-:W-:Y:S01]  /*49e0*/  @!P0 ISETP.EQ.AND P2, PT, R40, RZ, PT ;  /* 0x000000ff2800820c */ /* 0x020fe20003f42270 */
[----:B------:R-:W-:Y:S01]  /*49f0*/  @!UPT UIADD3 URZ, UPT, UPT, URZ, URZ, URZ ;  /* 0x000000fffffff290 */ /* 0x000fe2000fffe0ff */
[----:B------:R-:W-:Y:S11]  /*4a00*/  @!P0 BRA `(.L_x_78) ;  /* 0x0000000000148947 */ /* 0x000ff60003800000 */
[----:B------:R-:W-:Y:S02]  /*4a10*/  LOP3.LUT P0, RZ, R74, 0xff, RZ, 0xc0, !PT ;  /* 0x000000ff4aff7812 */ /* 0x000fe4000780c0ff */
[----:B------:R-:W-:Y:S04]  /*4a20*/  PLOP3.LUT P2, PT, PT, PT, UP1, 0x80, 0x8 ;  /* 0x000000000008781c */ /* 0x000fe80003f4f018 */
[----:B------:R-:W-:Y:S07]  /*4a30*/  PLOP3.LUT P2, PT, P2, PT, PT, 0x8, 0x80 ;  /* 0x000000000080781c */ /* 0x000fee000174e170 */
[----:B------:R-:W-:Y:S11]  /*4a40*/  @P0 ISETP.EQ.AND P2, PT, R40, RZ, PT ;  /* 0x000000ff2800020c */ /* 0x000ff60003f42270 */
[----:B------:R-:W-:Y:S02]  /*4a50*/  @!UPT UIADD3 URZ, UPT, UPT, URZ, URZ, URZ ;  /* 0x000000fffffff290 */ /* 0x000fe4000fffe0ff */
.L_x_78:
[----:B------:R-:W3:Y:S01]  /*4a60*/  SYNCS.PHASECHK.TRANS64.TRYWAIT P0, [UR21+0x40], R4 ;  /* 0x00004004ff0075a7 */ /* 0x000ee20008001115 */
[----:B------:R-:W-:Y:S04]  /*4a70*/  ELECT P1, URZ, PT ;  /* 0x0000000000ff782f */ /* 0x000fe80003820000 */
[----:B------:R-:W-:Y:S01]  /*4a80*/  PLOP3.LUT P1, PT, P2, P1, PT, 0xf2, 0x2f ;  /* 0x00000000002f781c */ /* 0x000fe20001723e72 */
[----:B------:R-:W-:Y:S01]  /*4a90*/  @!UPT UIADD3 URZ, UPT, UPT, URZ, URZ, URZ ;  /* 0x000000fffffff290 */ /* 0x000fe2000fffe0ff */
[----:B---3--:R-:W-:Y:S11]  /*4aa0*/  @!P0 BRA `(.L_x_79) ;  /* 0x00000054005c8947 */ /* 0x008ff60003800000 */
.L_x_156:
[----:B--2---:R-:W-:Y:S01]  /*4ab0*/  @!P1 IADD3 R2, P0, PT, R12, 0x580, RZ ;  /* 0x000005800c029810 */ /* 0x004fe20007f1e0ff */
[----:B------:R-:W-:Y:S01]  /*4ac0*/  VOTEU.ALL UP0, P1 ;  /* 0x0000000000ff7886 */ /* 0x000fe20000800000 */
[----:B------:R-:W-:Y:S01]  /*4ad0*/  UMOV UR6, 0x0 ;  /* 0x0000000000067882 */ /* 0x000fe20000000000 */
[----:B------:R-:W-:Y:S01]  /*4ae0*/  UMOV UR7, 0x10000000 ;  /* 0x1000000000077882 */ /* 0x000fe20000000000 */
[----:B------:R-:W-:Y:S01]  /*4af0*/  @!P1 R2UR UR5, R2 ;  /* 0x00000000020592ca */ /* 0x000fe200000e0000 */
[----:B------:R-:W-:Y:S01]  /*4b00*/  @!P1 IMAD.X R0, RZ, RZ, R13, P0 ;  /* 0x000000ffff009224 */ /* 0x000fe200000e060d */
[----:B------:R-:W-:Y:S01]  /*4b10*/  @!UP0 UIADD3 UR32, UPT, UPT, UR21, 0x200, URZ ;  /* 0x0000020015208890 */ /* 0x000fe2000fffe0ff */
[----:B------:R-:W-:Y:S03]  /*4b20*/  VOTEU.ALL UP0, P1 ;  /* 0x0000000000ff7886 */ /* 0x000fe60000800000 */
[----:B------:R-:W-:Y:S01]  /*4b30*/  @!P1 R2UR UR4, R0 ;  /* 0x00000000000492ca */ /* 0x000fe200000e0000 */
[----:B------:R-:W-:Y:S06]  /*4b40*/  @!P1 IMAD.MOV.U32 R0, RZ, RZ, 0x1000 ;  /* 0x00001000ff009424 */ /* 0x000fec00078e00ff */
[----:B------:R-:W-:Y:S06]  /*4b50*/  IMAD.U32 R6, RZ, RZ, UR5 ;  /* 0x00000005ff067e24 */ /* 0x000fec000f8e00ff */
[----:B------:R-:W-:Y:S01]  /*4b60*/  IMAD.U32 R7, RZ, RZ, UR4 ;  /* 0x00000004ff077e24 */ /* 0x000fe2000f8e00ff */
[----:B------:R-:W-:Y:S04]  /*4b70*/  @!P1 R2UR UR4, R6 ;  /* 0x00000000060492ca */ /* 0x000fe800000e0000 */
[----:B------:R-:W-:Y:S11]  /*4b80*/  @!P1 R2UR UR5, R7 ;  /* 0x00000000070592ca */ /* 0x000ff600000e0000 */
[----:B------:R-:W-:Y:S02]  /*4b90*/  @!UPT UIADD3 URZ, UPT, UPT, URZ, URZ, URZ ;  /* 0x000000fffffff290 */ /* 0x000fe4000fffe0ff */
[----:B------:R2:W-:Y:S01]  /*4ba0*/  @!UP0 UTMALDG.3D [UR32], [UR4], desc[UR6] ;  /* 0x00000620040085b4 */ /* 0x0005e20008011000 */
[----:B------:R3:W-:Y:S01]  /*4bb0*/  @!P1 SYNCS.ARRIVE.TRANS64.RED.A0TR RZ, [UR21+0x20], R0 ;  /* 0x00002000ffff99a7 */ /* 0x0007e20008300415 */
[----:B--2---:R-:W-:Y:S09]  /*4bc0*/  UPRMT UR4, UR45, 0x654, UR33 ;  /* 0x000006542d047896 */ /* 0x004ff20008000021 */
[----:B------:R-:W-:Y:S01]  /*4bd0*/  SYNCS.ARRIVE.TRANS64.RED.A1T0 RZ, [UR4], RZ ;  /* 0x000000ffffff79a7 */ /* 0x000fe20008100404 */
[----:B------:R-:W2:Y:S02]  /*4be0*/  SYNCS.PHASECHK.TRANS64.TRYWAIT P0, [UR21+0x48], R4 ;  /* 0x00004804ff0075a7 */ /* 0x000ea40008001115 */
[----:B--23--:R-:W-:Y:S05]  /*4bf0*/  @!P0 BRA `(.L_x_80) ;  /* 0x0000005400208947 */ /* 0x00cfea0003800000 */
.L_x_158:
[----:B------:R-:W-:Y:S01]  /*4c00*/  @!P1 IADD3 R2, P0, PT, R12, 0x580, RZ ;  /* 0x000005800c029810 */ /* 0x000fe20007f1e0ff */
[----:B------:R-:W-:Y:S01]  /*4c10*/  VOTEU.ALL UP0, P1 ;  /* 0x0000000000ff7886 */ /* 0x000fe20000800000 */
[----:B------:R-:W-:Y:S01]  /*4c20*/  UMOV UR6, 0x0 ;  /* 0x0000000000067882 */ /* 0x000fe20000000000 */
[----:B------:R-:W-:Y:S01]  /*4c30*/  UMOV UR7, 0x10000000 ;  /* 0x1000000000077882 */ /* 0x000fe20000000000 */
[----:B------:R-:W-:Y:S01]  /*4c40*/  @!P1 R2UR UR5, R2 ;  /* 0x00000000020592ca */ /* 0x000fe200000e0000 */
[----:B--2---:R-:W-:Y:S01]  /*4c50*/  @!P1 IMAD.X R0, RZ, RZ, R13, P0 ;  /* 0x000000ffff009224 */ /* 0x004fe200000e060d */
[----:B------:R-:W-:Y:S02]  /*4c60*/  @!UP0 UIADD3 UR26, UPT, UPT, UR34, 0x40, URZ ;  /* 0x00000040221a8890 */ /* 0x000fe4000fffe0ff */
[----:B------:R-:W-:Y:S02]  /*4c70*/  @!UP0 UIADD3 UR24, UPT, UPT, UR21, 0x1200, URZ ;  /* 0x0000120015188890 */ /* 0x000fe4000fffe0ff */
[----:B------:R-:W-:Y:S01]  /*4c80*/  @!P1 R2UR UR4, R0 ;  /* 0x00000000000492ca */ /* 0x000fe200000e0000 */
[----:B------:R-:W-:Y:S01]  /*4c90*/  VOTEU.ALL UP0, P1 ;  /* 0x0000000000ff7886 */ /* 0x000fe20000800000 */
[----:B------:R-:W-:Y:S01]  /*4ca0*/  UMOV UR27, UR35 ;  /* 0x00000023001b7c82 */ /* 0x000fe20008000000 */
[----:B------:R-:W-:Y:S01]  /*4cb0*/  UMOV UR28, UR36 ;  /* 0x00000024001c7c82 */ /* 0x000fe20008000000 */
[----:B------:R-:W-:Y:S03]  /*4cc0*/  @!P1 IMAD.MOV.U32 R0, RZ, RZ, 0x1000 ;  /* 0x00001000ff009424 */ /* 0x000fe600078e00ff */
        /* <DEDUP_REMOVED lines=11> */
.L_x_160:
[----:B------:R-:W-:Y:S01]  /*4d80*/  @!P1 IADD3 R2, P0, PT, R12, 0x580, RZ ;  /* 0x000005800c029810 */ /* 0x000fe20007f1e0ff */
[----:B------:R-:W-:Y:S01]  /*4d90*/  VOTEU.ALL UP0, P1 ;  /* 0x0000000000ff7886 */ /* 0x000fe20000800000 */
[----:B------:R-:W-:Y:S01]  /*4da0*/  UMOV UR6, 0x0 ;  /* 0x0000000000067882 */ /* 0x000fe20000000000 */
[----:B------:R-:W-:Y:S01]  /*4db0*/  UMOV UR7, 0x10000000 ;  /* 0x1000000000077882 */ /* 0x000fe20000000000 */
[----:B------:R-:W-:Y:S01]  /*4dc0*/  @!P1 R2UR UR5, R2 ;  /* 0x00000000020592ca */ /* 0x000fe200000e0000 */
[----:B--2---:R-:W-:Y:S01]  /*4dd0*/  @!P1 IMAD.X R0, RZ, RZ, R13, P0 ;  /* 0x000000ffff009224 */ /* 0x004fe200000e060d */
[----:B------:R-:W-:Y:S01]  /*4de0*/  @!UP0 UIADD3 UR18, UPT, UPT, UR34, 0x80, URZ ;  /* 0x0000008022128890 */ /* 0x000fe2000fffe0ff */
[----:B------:R-:W-:Y:S01]  /*4df0*/  VIADD R10, R10, 0x1 ;  /* 0x000000010a0a7836 */ /* 0x000fe20000000000 */
        /* <DEDUP_REMOVED lines=17> */
.L_x_162:
[----:B------:R-:W-:Y:S01]  /*4f10*/  @!P1 IADD3 R2, P0, PT, R12, 0x580, RZ ;  /* 0x000005800c029810 */ /* 0x000fe20007f1e0ff */
[----:B------:R-:W-:Y:S01]  /*4f20*/  VOTEU.ALL UP0, P1 ;  /* 0x0000000000ff7886 */ /* 0x000fe20000800000 */
[----:B------:R-:W-:Y:S01]  /*4f30*/  UMOV UR6, 0x0 ;  /* 0x0000000000067882 */ /* 0x000fe20000000000 */
[----:B------:R-:W-:Y:S01]  /*4f40*/  UMOV UR7, 0x10000000 ;  /* 0x1000000000077882 */ /* 0x000fe20000000000 */
[----:B------:R-:W-:Y:S01]  /*4f50*/  @!P1 R2UR UR5, R2 ;  /* 0x00000000020592ca */ /* 0x000fe200000e0000 */
[----:B--2---:R-:W-:Y:S01]  /*4f60*/  @!P1 IMAD.X R0, RZ, RZ, R13, P0 ;  /* 0x000000ffff009224 */ /* 0x004fe200000e060d */
[----:B------:R-:W-:Y:S01]  /*4f70*/  @!UP0 UIADD3 UR10, UPT, UPT, UR34, 0xc0, URZ ;  /* 0x000000c0220a8890 */ /* 0x000fe2000fffe0ff */
[----:B------:R-:W-:Y:S01]  /*4f80*/  R2UR UR18, R76 ;  /* 0x000000004c1272ca */ /* 0x000fe200000e0000 */
[----:B------:R-:W-:Y:S01]  /*4f90*/  @!UP0 UIADD3 UR8, UPT, UPT, UR21, 0x3200, URZ ;  /* 0x0000320015088890 */ /* 0x000fe2000fffe0ff */
[----:B------:R-:W-:Y:S01]  /*4fa0*/  R2UR UR16, R77 ;  /* 0x000000004d1072ca */ /* 0x000fe200000e0000 */
[----:B------:R-:W-:Y:S01]  /*4fb0*/  @!UP0 UIADD3 UR9, UPT, UPT, UR21, 0x38, URZ ;  /* 0x0000003815098890 */ /* 0x000fe2000fffe0ff */
[----:B------:R-:W-:Y:S01]  /*4fc0*/  @!P1 R2UR UR4, R0 ;  /* 0x00000000000492ca */ /* 0x000fe200000e0000 */
[----:B------:R-:W-:Y:S01]  /*4fd0*/  VOTEU.ALL UP0, P1 ;  /* 0x0000000000ff7886 */ /* 0x000fe20000800000 */
[----:B------:R-:W-:Y:S01]  /*4fe0*/  UMOV UR11, UR35 ;  /* 0x00000023000b7c82 */ /* 0x000fe20008000000 */
[----:B------:R-:W-:Y:S01]  /*4ff0*/  UMOV UR12, UR36 ;  /* 0x00000024000c7c82 */ /* 0x000fe20008000000 */
[C---:B------:R-:W-:Y:S01]  /*5000*/  ISETP.NE.AND P0, PT, R10.reuse, 0x2, PT ;  /* 0x000000020a00780c */ /* 0x040fe20003f05270 */
[----:B------:R-:W-:Y:S01]  /*5010*/  UMOV UR36, UR29 ;  /* 0x0000001d00247c82 */ /* 0x000fe20008000000 */
[----:B------:R-:W-:Y:S01]  /*5020*/  IMAD.U32 R4, RZ, RZ, UR5 ;  /* 0x00000005ff047e24 */ /* 0x000fe2000f8e00ff */
[----:B------:R-:W-:Y:S01]  /*5030*/  LOP3.LUT R11, R11, 0x1, RZ, 0x3c, !PT ;  /* 0x000000010b0b7812 */ /* 0x000fe200078e3cff */
[----:B------:R-:W-:Y:S01]  /*5040*/  UPLOP3.LUT UP4, UPT, UPT, UPT, UPT, 0x80, 0x8 ;  /* 0x000000000008789c */ /* 0x000fe20003f8f070 */
[----:B------:R-:W-:Y:S01]  /*5050*/  SEL R0, RZ, 0x1, P0 ;  /* 0x00000001ff007807 */ /* 0x000fe20000000000 */
[----:B------:R-:W-:Y:S01]  /*5060*/  UIADD3 UR28, UPT, UPT, UR13, UR18, URZ ;  /* 0x000000120d1c7290 */ /* 0x000fe2000fffe0ff */
[----:B------:R-:W-:Y:S01]  /*5070*/  SEL R10, R10, RZ, P0 ;  /* 0x000000ff0a0a7207 */ /* 0x000fe20000000000 */
[----:B------:R-:W-:Y:S01]  /*5080*/  UIADD3 UR24, UPT, UPT, UR14, UR16, URZ ;  /* 0x000000100e187290 */ /* 0x000fe2000fffe0ff */
[----:B------:R-:W-:Y:S01]  /*5090*/  IMAD.U32 R5, RZ, RZ, UR4 ;  /* 0x00000004ff057e24 */ /* 0x000fe2000f8e00ff */
[----:B------:R-:W-:Y:S02]  /*50a0*/  @!P1 R2UR UR4, R4 ;  /* 0x00000000040492ca */ /* 0x000fe400000e0000 */
[----:B------:R-:W-:Y:S02]  /*50b0*/  LOP3.LUT R9, R9, R0, RZ, 0x3c, !PT ;  /* 0x0000000009097212 */ /* 0x000fe400078e3cff */
[----:B------:R-:W-:Y:S11]  /*50c0*/  @!P1 R2UR UR5, R5 ;  /* 0x00000000050592ca */ /* 0x000ff600000e0000 */
[----:B------:R-:W-:Y:S02]  /*50d0*/  @!UPT UIADD3 URZ, UPT, UPT, URZ, URZ, URZ ;  /* 0x000000fffffff290 */ /* 0x000fe4000fffe0ff */
[----:B------:R2:W-:Y:S01]  /*50e0*/  @!UP0 UTMALDG.3D [UR8], [UR4], desc[UR6] ;  /* 0x00000608040085b4 */ /* 0x0005e20008011000 */
[----:B------:R2:W-:Y:S01]  /*50f0*/  @!P1 SYNCS.ARRIVE.TRANS64.RED.A0TR RZ, [UR21+0x38], R3 ;  /* 0x00003803ffff99a7 */ /* 0x0005e20008300415 */
[----:B------:R-:W-:Y:S01]  /*5100*/  SYNCS.ARRIVE.TRANS64.RED.A1T0 RZ, [UR40], RZ ;  /* 0x000000ffffff79a7 */ /* 0x000fe20008100428 */
[----:B------:R-:W-:Y:S05]  /*5110*/  BRA.U UP2, `(.L_x_83) ;  /* 0xfffffff1024c7547 */ /* 0x000fea000b83ffff */
[----:B------:R-:W-:-:S04]  /*5120*/  SHF.L.U32 R2, R11, 0x1f, RZ ;  /* 0x0000001f0b027819 */ /* 0x000fc800000006ff */
[----:B------:R-:W3:Y:S02]  /*5130*/  SYNCS.PHASECHK.TRANS64.TRYWAIT P0, [UR21+0x40], R2 ;  /* 0x00004002ff0075a7 */ /* 0x000ee40008001115 */
[----:B---3--:R-:W-:Y:S05]  /*5140*/  @!P0 BRA `(.L_x_84) ;  /* 0x0000005000148947 */ /* 0x008fea0003800000 */
.L_x_164:
[----:B------:R-:W4:Y:S02]  /*5150*/  SYNCS.PHASECHK.TRANS64.TRYWAIT P0, [UR21+0x48], R2 ;  /* 0x00004802ff0075a7 */ /* 0x000f240008001115 */
[----:B----4-:R-:W-:Y:S05]  /*5160*/  @!P0 BRA `(.L_x_85) ;  /* 0x0000005000248947 */ /* 0x010fea0003800000 */
.L_x_166:
[----:B------:R-:W4:Y:S02]  /*5170*/  SYNCS.PHASECHK.TRANS64.TRYWAIT P0, [UR21+0x50], R2 ;  /* 0x00005002ff0075a7 */ /* 0x000f240008001115 */
[----:B----4-:R-:W-:Y:S05]  /*5180*/  @!P0 BRA `(.L_x_86) ;  /* 0x0000005000348947 */ /* 0x010fea0003800000 */
.L_x_168:
[----:B---3--:R-:W-:-:S07]  /*5190*/  MOV R0, UR21 ;  /* 0x0000001500007c02 */ /* 0x008fce0008000f00 */
.L_x_87:
[----:B---3--:R-:W-:-:S04]  /*51a0*/  SHF.L.U32 R2, R11, 0x1f, RZ ;  /* 0x0000001f0b027819 */ /* 0x008fc800000006ff */
[----:B------:R3:W4:Y:S03]  /*51b0*/  SYNCS.PHASECHK.TRANS64.TRYWAIT P0, [R0+URZ+0x58], R2 ;  /* 0x00005802000075a7 */ /* 0x00072600080011ff */
[----:B----4-:R-:W-:Y:S05]  /*51c0*/  @!P0 NANOSLEEP.SYNCS 0x989680 ;  /* 0x009896800000895d */ /* 0x010fea0003900000 */
[----:B------:R-:W4:Y:S02]  /*51d0*/  @!P0 SYNCS.PHASECHK.TRANS64 P0, [R0+URZ+0x58], R2 ;  /* 0x00005802000085a7 */ /* 0x000f2400080010ff */
[----:B-12-4-:R-:W-:Y:S05]  /*51e0*/  @P0 EXIT ;  /* 0x000000000000094d */ /* 0x016fea0003800000 */
[----:B------:R-:W-:Y:S05]  /*51f0*/  BRA `(.L_x_87) ;  /* 0xfffffffc00e87947 */ /* 0x000fea000383ffff */
.L_x_72:
[----:B------:R-:W-:-:S06]  /*5200*/  UISETP.GE.AND UP0, UPT, UR18, 0x4, UPT ;  /* 0x000000041200788c */ /* 0x000fcc000bf06270 */
[----:B------:R-:W-:-:S13]  /*5210*/  PLOP3.LUT P0, PT, PT, PT, UP0, 0x80, 0x8 ;  /* 0x000000000008781c */ /* 0x000fda0003f0f008 */
[----:B-1----:R-:W-:Y:S05]  /*5220*/  @!P0 EXIT ;  /* 0x000000000000894d */ /* 0x002fea0003800000 */
[----:B------:R-:W-:Y:S01]  /*5230*/  BAR.SYNC.DEFER_BLOCKING 0x6, 0xa0 ;  /* 0x0182800000007b1d */ /* 0x000fe20000010000 */
[C---:B------:R-:W-:Y:S01]  /*5240*/  IMAD.SHL.U32 R7, R85.reuse, 0x40, RZ ;  /* 0x0000004055077824 */ /* 0x040fe200078e00ff */
[C---:B------:R-:W-:Y:S01]  /*5250*/  LOP3.LUT R87, R85.reuse, 0x60, RZ, 0xc0, !PT ;  /* 0x0000006055577812 */ /* 0x040fe200078ec0ff */
[C---:B------:R-:W-:Y:S02]  /*5260*/  IMAD.SHL.U32 R4, R85.reuse, 0x20, RZ ;  /* 0x0000002055047824 */ /* 0x040fe400078e00ff */
[----:B------:R-:W-:Y:S02]  /*5270*/  HFMA2 R36, -RZ, RZ, 0, 0 ;  /* 0x00000000ff247431 */ /* 0x000fe400000001ff */
[----:B------:R-:W-:Y:S01]  /*5280*/  IMAD.SHL.U32 R5, R85, 0x8, RZ ;  /* 0x0000000855057824 */ /* 0x000fe200078e00ff */
[----:B------:R-:W-:Y:S01]  /*5290*/  UMOV UR44, 0x400 ;  /* 0x00000400002c7882 */ /* 0x000fe20000000000 */
[----:B------:R-:W1:Y:S01]  /*52a0*/  LDC.64 R72, c[0x0][0x8b0] ;  /* 0x00022c00ff487b82 */ /* 0x000e620000000a00 */
[----:B------:R-:W-:Y:S01]  /*52b0*/  ULEA UR44, UR45, UR44, 0x18 ;  /* 0x0000002c2d2c7291 */ /* 0x000fe2000f8ec0ff */
[----:B------:R-:W-:Y:S01]  /*52c0*/  LOP3.LUT R6, R7, 0x180, RZ, 0xc0, !PT ;  /* 0x0000018007067812 */ /* 0x000fe200078ec0ff */
[C---:B------:R-:W-:Y:S01]  /*52d0*/  IMAD.U32 R37, R85.reuse, 0x10000, RZ ;  /* 0x0001000055257824 */ /* 0x040fe200078e00ff */
[----:B------:R-:W-:Y:S01]  /*52e0*/  LOP3.LUT R4, R4, 0xc00, RZ, 0xc0, !PT ;  /* 0x00000c0004047812 */ /* 0x000fe200078ec0ff */
[----:B------:R-:W-:Y:S01]  /*52f0*/  UIADD3 UR4, UPT, UPT, UR44, 0x4200, URZ ;  /* 0x000042002c047890 */ /* 0x000fe2000fffe0ff */
[----:B------:R-:W-:Y:S01]  /*5300*/  LOP3.LUT R5, R6, 0x30, R5, 0xf8, !PT ;  /* 0x0000003006057812 */ /* 0x000fe200078ef805 */
[----:B------:R-:W-:Y:S01]  /*5310*/  IMAD.SHL.U32 R6, R85, 0x2, RZ ;  /* 0x0000000255067824 */ /* 0x000fe200078e00ff */
[----:B------:R-:W2:Y:S01]  /*5320*/  LDC.64 R70, c[0x0][0x8a8] ;  /* 0x00022a00ff467b82 */ /* 0x000ea20000000a00 */
[----:B------:R-:W-:Y:S01]  /*5330*/  LOP3.LUT R4, R4, 0x40, R7, 0xf8, !PT ;  /* 0x0000004004047812 */ /* 0x000fe200078ef807 */
[----:B------:R-:W-:Y:S01]  /*5340*/  UIADD3 UR5, UPT, UPT, UR44, 0x200, URZ ;  /* 0x000002002c057890 */ /* 0x000fe2000fffe0ff */
[----:B------:R-:W-:Y:S01]  /*5350*/  LOP3.LUT R37, R37, 0x600000, RZ, 0xc0, !PT ;  /* 0x0060000025257812 */ /* 0x000fe200078ec0ff */
[----:B------:R-:W-:Y:S01]  /*5360*/  IMAD.MOV.U32 R84, RZ, RZ, RZ ;  /* 0x000000ffff547224 */ /* 0x000fe200078e00ff */
[----:B------:R-:W-:Y:S01]  /*5370*/  LOP3.LUT R85, R85, 0x2, RZ, 0xc0, !PT ;  /* 0x0000000255557812 */ /* 0x000fe200078ec0ff */
[----:B------:R-:W-:Y:S01]  /*5380*/  IMAD.MOV.U32 R79, RZ, RZ, RZ ;  /* 0x000000ffff4f7224 */ /* 0x000fe200078e00ff */
[----:B------:R-:W-:-:S02]  /*5390*/  LOP3.LUT R5, R5, 0x20, R6, 0x78, !PT ;  /* 0x0000002005057812 */ /* 0x000fc400078e7806 */
[----:B------:R-:W-:Y:S01]  /*53a0*/  CS2R R82, SRZ ;  /* 0x0000000000527805 */ /* 0x000fe2000001ff00 */
[----:B------:R-:W3:Y:S01]  /*53b0*/  LDS R0, [UR44+0x120] ;  /* 0x0001202cff007984 */ /* 0x000ee20008000800 */
[----:B------:R-:W-:Y:S01]  /*53c0*/  LOP3.LUT R4, R4, 0x200, R7, 0xf8, !PT ;  /* 0x0000020004047812 */ /* 0x000fe200078ef807 */
[----:B------:R-:W-:Y:S01]  /*53d0*/  IMAD.U32 R88, RZ, RZ, UR5 ;  /* 0x00000005ff587e24 */ /* 0x000fe2000f8e00ff */
[----:B------:R-:W-:Y:S01]  /*53e0*/  MOV R81, RZ ;  /* 0x000000ff00517202 */ /* 0x000fe20000000f00 */
[----:B------:R-:W-:Y:S01]  /*53f0*/  IMAD.MOV R80, RZ, RZ, -R85 ;  /* 0x000000ffff507224 */ /* 0x000fe200078e0a55 */
[----:B------:R-:W-:Y:S01]  /*5400*/  LOP3.LUT R69, R4, R5, RZ, 0xfc, !PT ;  /* 0x0000000504457212 */ /* 0x000fe200078efcff */
[----:B------:R-:W-:Y:S01]  /*5410*/  IMAD.U32 R86, RZ, RZ, UR4 ;  /* 0x00000004ff567e24 */ /* 0x000fe2000f8e00ff */
[----:B------:R-:W4:Y:S01]  /*5420*/  LDCU UR58, c[0x0][0x370] ;  /* 0x00006e00ff3a77ac */ /* 0x000f220008000800 */
[----:B------:R-:W1:Y:S01]  /*5430*/  LDCU.64 UR62, c[0x0][0x348] ;  /* 0x00006900ff3e77ac */ /* 0x000e620008000a00 */
[----:B------:R-:W1:Y:S01]  /*5440*/  LDCU UR43, c[0x0][0xb0c] ;  /* 0x00016180ff2b77ac */ /* 0x000e620008000800 */
[----:B------:R-:W1:Y:S01]  /*5450*/  LDCU UR39, c[0x0][0xb30] ;  /* 0x00016600ff2777ac */ /* 0x000e620008000800 */
[----:B------:R-:W1:Y:S01]  /*5460*/  LDCU.64 UR56, c[0x0][0x888] ;  /* 0x00011100ff3877ac */ /* 0x000e620008000a00 */
[----:B------:R-:W1:Y:S01]  /*5470*/  LDCU.64 UR40, c[0x0][0xb28] ;  /* 0x00016500ff2877ac */ /* 0x000e620008000a00 */
[----:B------:R-:W1:Y:S01]  /*5480*/  LDCU.64 UR60, c[0x0][0x890] ;  /* 0x00011200ff3c77ac */ /* 0x000e620008000a00 */
[----:B------:R-:W1:Y:S01]  /*5490*/  LDCU.128 UR52, c[0x0][0xb10] ;  /* 0x00016200ff3477ac */ /* 0x000e620008000c00 */
[----:B------:R-:W1:Y:S02]  /*54a0*/  LDCU UR47, c[0x0][0x374] ;  /* 0x00006e80ff2f77ac */ /* 0x000e640008000800 */
[----:B-1234-:R-:W-:-:S07]  /*54b0*/  IMAD.IADD R37, R0, 0x1, R37 ;  /* 0x0000000100257824 */ /* 0x01efce00078e0225 */
.L_x_129:
[----:B------:R-:W-:Y:S02]  /*54c0*/  LEA R3, R79, UR44, 0x3 ;  /* 0x0000002c4f037c11 */ /* 0x000fe4000f8e18ff */
[----:B------:R-:W-:Y:S02]  /*54d0*/  SHF.L.U32 R0, R83, 0x1f, RZ ;  /* 0x0000001f53007819 */ /* 0x000fe400000006ff */
[----:B-1----:R-:W-:Y:S02]  /*54e0*/  LEA R4, R79, UR44, 0x4 ;  /* 0x0000002c4f047c11 */ /* 0x002fe4000f8e20ff */
[----:B------:R-:W1:Y:S02]  /*54f0*/  SYNCS.PHASECHK.TRANS64.TRYWAIT P0, [R3+URZ+0x70], R0 ;  /* 0x00007000030075a7 */ /* 0x000e6400080011ff */
[----:B-1----:R-:W-:Y:S05]  /*5500*/  @!P0 BRA `(.L_x_88) ;  /* 0x0000004c006c8947 */ /* 0x002fea0003800000 */
.L_x_169:
        /* <DEDUP_REMOVED lines=8> */
[----:B--2---:R-:W-:Y:S11]  /*5590*/  LOP3.LUT P0, RZ, R6, 0x1, RZ, 0xc0, !PT ;  /* 0x0000000106ff7812 */ /* 0x004ff6000780c0ff */
[----:B------:R-:W-:Y:S02]  /*55a0*/  @!UPT UIADD3 URZ, UPT, UPT, URZ, URZ, URZ ;  /* 0x000000fffffff290 */ /* 0x000fe4000fffe0ff */
[----:B---3--:R-:W-:Y:S01]  /*55b0*/  VOTEU.ANY UP1, P0 ;  /* 0x0000000000ff7886 */ /* 0x008fe20000020100 */
[----:B------:R-:W-:Y:S01]  /*55c0*/  PLOP3.LUT P0, PT, PT, PT, UP1, 0x80, 0x8 ;  /* 0x000000000008781c */ /* 0x000fe20003f0f018 */
[----:B------:R-:W-:Y:S11]  /*55d0*/  UP2UR UR46, UPR, URZ, 0x2 ;  /* 0x00000002ff2e7883 */ /* 0x000ff60008000000 */
[----:B------:R-:W-:Y:S01]  /*55e0*/  @!UPT UIADD3 URZ, UPT, UPT, URZ, URZ, URZ ;  /* 0x000000fffffff290 */ /* 0x000fe2000fffe0ff */
[----:B-1----:R-:W-:Y:S02]  /*55f0*/  @P0 SHF.R.U32.HI R0, RZ, 0x10, R5 ;  /* 0x00000010ff000819 */ /* 0x002fe40000011605 */
        /* <DEDUP_REMOVED lines=12> */
[----:B------:R-:W2:Y:S01]  /*56c0*/  LDCU UR12, c[0x0][0xb20] ;  /* 0x00016400ff0c77ac */ /* 0x000ea20008000800 */
[----:B------:R-:W-:Y:S02]  /*56d0*/  UIMAD.WIDE.U32 UR4, UR47, UR55, URZ ;  /* 0x000000372f0472a5 */ /* 0x000fe4000f8e00ff */
[----:B------:R-:W-:Y:S02]  /*56e0*/  UIMAD.WIDE.U32 UR6, UR58, UR52, URZ ;  /* 0x000000343a0672a5 */ /* 0x000fe4000f8e00ff */
[----:B------:R-:W-:Y:S02]  /*56f0*/  UISETP.NE.AND UP0, UPT, UR54, 0x1, UPT ;  /* 0x000000013600788c */ /* 0x000fe4000bf05270 */
[----:B------:R-:W-:Y:S02]  /*5700*/  UIMAD.WIDE.U32 UR8, UR37, UR55, URZ ;  /* 0x00000037250872a5 */ /* 0x000fe4000f8e00ff */
[----:B------:R-:W-:Y:S02]  /*5710*/  UIMAD.WIDE.U32 UR10, UR38, UR52, URZ ;  /* 0x00000034260a72a5 */ /* 0x000fe4000f8e00ff */
[----:B------:R-:W-:Y:S02]  /*5720*/  UISETP.NE.AND UP1, UPT, UR43, 0x1, UPT ;  /* 0x000000012b00788c */ /* 0x000fe4000bf25270 */
[----:B------:R-:W-:Y:S01]  /*5730*/  UISETP.NE.AND UP2, UPT, UR42, 0x1, UPT ;  /* 0x000000012a00788c */ /* 0x000fe2000bf45270 */
[----:B------:R-:W-:Y:S02]  /*5740*/  UMOV UR4, UR5 ;  /* 0x0000000500047c82 */ /* 0x000fe40008000000 */
[----:B--2---:R-:W-:Y:S03]  /*5750*/  USHF.R.U32.HI UR5, URZ, UR12, UR4 ;  /* 0x0000000cff057299 */ /* 0x004fe60008011604 */
[----:B------:R-:W-:Y:S02]  /*5760*/  UMOV UR4, UR7 ;  /* 0x0000000700047c82 */ /* 0x000fe40008000000 */
[----:B------:R-:W-:Y:S02]  /*5770*/  USHF.R.U32.HI UR7, URZ, UR53, UR4 ;  /* 0x00000035ff077299 */ /* 0x000fe40008011604 */
[----:B------:R-:W-:Y:S02]  /*5780*/  USEL UR4, UR47, UR5, !UP0 ;  /* 0x000000052f047287 */ /* 0x000fe4000c000000 */
[----:B------:R-:W-:Y:S01]  /*5790*/  USEL UR7, UR58, UR7, !UP1 ;  /* 0x000000073a077287 */ /* 0x000fe2000c800000 */
[----:B------:R-:W-:Y:S01]  /*57a0*/  UMOV UR5, UR9 ;  /* 0x0000000900057c82 */ /* 0x000fe20008000000 */
[----:B------:R-:W-:Y:S02]  /*57b0*/  UIMAD.WIDE.U32 UR8, UR4, UR40, URZ ;  /* 0x00000028040872a5 */ /* 0x000fe4000f8e00ff */
[----:B------:R-:W-:Y:S03]  /*57c0*/  USHF.R.U32.HI UR6, URZ, UR12, UR5 ;  /* 0x0000000cff067299 */ /* 0x000fe60008011605 */
[----:B------:R-:W-:Y:S01]  /*57d0*/  UMOV UR5, UR11 ;  /* 0x0000000b00057c82 */ /* 0x000fe20008000000 */
[----:B------:R-:W-:Y:S02]  /*57e0*/  UIMAD.WIDE.U32 UR10, UR7, UR40, URZ ;  /* 0x00000028070a72a5 */ /* 0x000fe4000f8e00ff */
[----:B------:R-:W-:Y:S02]  /*57f0*/  USHF.R.U32.HI UR12, URZ, UR53, UR5 ;  /* 0x00000035ff0c7299 */ /* 0x000fe40008011605 */
[----:B------:R-:W-:Y:S01]  /*5800*/  USEL UR6, UR37, UR6, !UP0 ;  /* 0x0000000625067287 */ /* 0x000fe2000c000000 */
[----:B------:R-:W-:Y:S02]  /*5810*/  UMOV UR5, UR9 ;  /* 0x0000000900057c82 */ /* 0x000fe40008000000 */
[----:B------:R-:W-:Y:S01]  /*5820*/  UMOV UR10, UR11 ;  /* 0x0000000b000a7c82 */ /* 0x000fe20008000000 */
[----:B------:R-:W-:Y:S02]  /*5830*/  @UP2 USHF.R.U32.HI UR4, URZ, UR41, UR5 ;  /* 0x00000029ff042299 */ /* 0x000fe40008011605 */
[----:B------:R-:W-:Y:S02]  /*5840*/  @UP2 USHF.R.U32.HI UR7, URZ, UR41, UR10 ;  /* 0x00000029ff072299 */ /* 0x000fe4000801160a */
[----:B------:R-:W-:Y:S02]  /*5850*/  UIMAD UR4, UR42, UR4, URZ ;  /* 0x000000042a0472a4 */ /* 0x000fe4000f8e02ff */
[----:B------:R-:W-:Y:S02]  /*5860*/  UIMAD.WIDE.U32 UR10, UR6, UR40, URZ ;  /* 0x00000028060a72a5 */ /* 0x000fe4000f8e00ff */
[----:B------:R-:W-:Y:S02]  /*5870*/  USEL UR5, UR38, UR12, !UP1 ;  /* 0x0000000c26057287 */ /* 0x000fe4000c800000 */
[----:B------:R-:W-:Y:S02]  /*5880*/  UIMAD UR8, UR42, UR7, URZ ;  /* 0x000000072a0872a4 */ /* 0x000fe4000f8e02ff */
[----:B------:R-:W-:Y:S03]  /*5890*/  UISETP.GE.AND UP0, UPT, UR6, UR4, UPT ;  /* 0x000000040600728c */ /* 0x000fe6000bf06270 */
[----:B------:R-:W-:Y:S01]  /*58a0*/  UMOV UR4, UR11 ;  /* 0x0000000b00047c82 */ /* 0x000fe20008000000 */
[----:B------:R-:W-:Y:S02]  /*58b0*/  UISETP.GE.OR UP0, UPT, UR5, UR8, UP0 ;  /* 0x000000080500728c */ /* 0x000fe40008706670 */
[----:B------:R-:W-:Y:S02]  /*58c0*/  USHF.R.U32.HI UR4, URZ, UR41, UR4 ;  /* 0x00000029ff047299 */ /* 0x000fe40008011604 */
[----:B------:R-:W-:Y:S02]  /*58d0*/  UIMAD.WIDE.U32 UR8, UR5, UR40, URZ ;  /* 0x00000028050872a5 */ /* 0x000fe4000f8e00ff */
[----:B------:R-:W-:Y:S02]  /*58e0*/  USEL UR11, UR6, UR4, !UP2 ;  /* 0x00000004060b7287 */ /* 0x000fe4000d000000 */
[----:B------:R-:W-:Y:S02]  /*58f0*/  UIADD3 UR8, UPT, UPT, -UR5, URZ, URZ ;  /* 0x000000ff05087290 */ /* 0x000fe4000fffe1ff */
[----:B------:R-:W-:Y:S01]  /*5900*/  UIADD3 UR10, UPT, UPT, -UR11, URZ, URZ ;  /* 0x000000ff0b0a7290 */ /* 0x000fe2000fffe1ff */
[----:B------:R-:W-:Y:S01]  /*5910*/  @!UP0 UMOV UR4, UR9 ;  /* 0x0000000900048c82 */ /* 0x000fe20008000000 */
[----:B------:R-:W-:Y:S02]  /*5920*/  UIADD3 UR9, UPT, UPT, -UR6, URZ, URZ ;  /* 0x000000ff06097290 */ /* 0x000fe4000fffe1ff */
[----:B------:R-:W-:Y:S02]  /*5930*/  @!UP0 USHF.R.U32.HI UR4, URZ, UR41, UR4 ;  /* 0x00000029ff048299 */ /* 0x000fe40008011604 */
[----:B------:R-:W-:Y:S02]  /*5940*/  UIMAD UR10, UR42, UR10, UR6 ;  /* 0x0000000a2a0a72a4 */ /* 0x000fe4000f8e0206 */
[----:B------:R-:W-:Y:S04]  /*5950*/  @!UP0 USEL UR4, UR5, UR4, !UP2 ;  /* 0x0000000405048287 */ /* 0x000fe8000d000000 */
[----:B------:R-:W-:Y:S02]  /*5960*/  @!UP0 UIMAD UR10, UR7, UR10, UR4 ;  /* 0x0000000a070a82a4 */ /* 0x000fe4000f8e0204 */
[----:B------:R-:W-:Y:S02]  /*5970*/  @!UP0 UIADD3 UR11, UPT, UPT, UR11, -UR4, URZ ;  /* 0x800000040b0b8290 */ /* 0x000fe4000fffe0ff */
[----:B------:R-:W-:Y:S02]  /*5980*/  UIMAD UR7, UR43, UR8, UR38 ;  /* 0x000000082b0772a4 */ /* 0x000fe4000f8e0226 */
[----:B------:R-:W-:Y:S02]  /*5990*/  @!UP0 UIMAD UR6, UR11, UR42, UR5 ;  /* 0x0000002a0b0682a4 */ /* 0x000fe4000f8e0205 */
[----:B------:R-:W-:Y:S01]  /*59a0*/  UIMAD UR4, UR54, UR9, UR37 ;  /* 0x00000009360472a4 */ /* 0x000fe2000f8e0225 */
[----:B------:R-:W-:Y:S02]  /*59b0*/  @!UP0 UMOV UR5, UR10 ;  /* 0x0000000a00058c82 */ /* 0x000fe40008000000 */
[----:B------:R-:W-:Y:S02]  /*59c0*/  UIMAD UR38, UR5, UR43, UR7 ;  /* 0x0000002b052672a4 */ /* 0x000fe4000f8e0207 */
[----:B------:R-:W-:Y:S11]  /*59d0*/  UIMAD UR37, UR6, UR54, UR4 ;  /* 0x00000036062572a4 */ /* 0x000ff6000f8e0204 */
[----:B------:R-:W-:Y:S01]  /*59e0*/  @!UPT UIADD3 URZ, UPT, UPT, URZ, URZ, URZ ;  /* 0x000000fffffff290 */ /* 0x000fe2000fffe0ff */
.L_x_89:
[----:B------:R-:W-:Y:S01]  /*59f0*/  UISETP.NE.AND UP0, UPT, UR39, 0x1, UPT ;  /* 0x000000012700788c */ /* 0x000fe2000bf05270 */
[----:B------:R-:W-:Y:S01]  /*5a00*/  R2UR UR11, R88 ;  /* 0x00000000580b72ca */ /* 0x000fe200000e0000 */
[----:B------:R-:W-:Y:S01]  /*5a10*/  USHF.L.U32 UR50, UR24, 0x6, URZ ;  /* 0x0000000618327899 */ /* 0x000fe200080006ff */
[----:B------:R-:W-:Y:S01]  /*5a20*/  IADD3 R79, PT, PT, R79, 0x1, RZ ;  /* 0x000000014f4f7810 */ /* 0x000fe20007ffe0ff */
[----:B------:R-:W-:Y:S07]  /*5a30*/  USHF.L.U32 UR49, UR28, 0x8, URZ ;  /* 0x000000081c317899 */ /* 0x000fee00080006ff */
[----:B------:R-:W2:Y:S01]  /*5a40*/  @!UP0 LDCU.128 UR12, c[0x0][0xb10] ;  /* 0x00016200ff0c87ac */ /* 0x000ea20008000c00 */
[----:B------:R-:W3:Y:S01]  /*5a50*/  @!UP0 LDCU UR5, c[0x0][0xb0c] ;  /* 0x00016180ff0587ac */ /* 0x000ee20008000800 */
[----:B------:R-:W4:Y:S01]  /*5a60*/  @!UP0 LDCU UR10, c[0x0][0xb20] ;  /* 0x00016400ff0a87ac */ /* 0x000f220008000800 */
[----:B--2---:R-:W-:Y:S02]  /*5a70*/  UIMAD.WIDE.U32 UR8, UR38, UR12, URZ ;  /* 0x0000000c260872a5 */ /* 0x004fe4000f8e00ff */
[----:B------:R-:W-:Y:S02]  /*5a80*/  UIMAD.WIDE.U32 UR6, UR37, UR15, URZ ;  /* 0x0000000f250672a5 */ /* 0x000fe4000f8e00ff */
[----:B------:R-:W-:Y:S03]  /*5a90*/  @!UP0 UISETP.NE.AND UP1, UPT, UR14, 0x1, UPT ;  /* 0x000000010e00888c */ /* 0x000fe6000bf25270 */
[----:B------:R-:W-:Y:S01]  /*5aa0*/  @!UP0 UMOV UR4, UR9 ;  /* 0x0000000900048c82 */ /* 0x000fe20008000000 */
[----:B---3--:R-:W-:Y:S02]  /*5ab0*/  @!UP0 UISETP.NE.AND UP2, UPT, UR5, 0x1, UPT ;  /* 0x000000010500888c */ /* 0x008fe4000bf45270 */
[----:B------:R-:W-:Y:S01]  /*5ac0*/  @!UP0 USHF.R.U32.HI UR4, URZ, UR13, UR4 ;  /* 0x0000000dff048299 */ /* 0x000fe20008011604 */
[----:B------:R-:W-:Y:S02]  /*5ad0*/  @!UP0 UMOV UR6, UR7 ;  /* 0x0000000700068c82 */ /* 0x000fe40008000000 */
[----:B----4-:R-:W-:Y:S02]  /*5ae0*/  @!UP0 USHF.R.U32.HI UR6, URZ, UR10, UR6 ;  /* 0x0000000aff068299 */ /* 0x010fe40008011606 */
[----:B------:R-:W-:Y:S02]  /*5af0*/  @!UP0 USEL UR7, UR38, UR4, !UP2 ;  /* 0x0000000426078287 */ /* 0x000fe4000d000000 */
[----:B------:R-:W-:Y:S04]  /*5b00*/  @!UP0 USEL UR6, UR37, UR6, !UP1 ;  /* 0x0000000625068287 */ /* 0x000fe8000c800000 */
[----:B------:R-:W-:Y:S02]  /*5b10*/  @!UP0 UIADD3 UR4, UPT, UPT, -UR7, UR6, URZ ;  /* 0x0000000607048290 */ /* 0x000fe4000fffe1ff */
[----:B------:R-:W-:Y:S02]  /*5b20*/  @!UP0 UIADD3 UR6, UPT, UPT, UR7, -UR6, URZ ;  /* 0x8000000607068290 */ /* 0x000fe4000fffe0ff */
[----:B------:R-:W-:Y:S02]  /*5b30*/  @!UP0 UIMAD UR38, UR4, UR5, UR38 ;  /* 0x00000005042682a4 */ /* 0x000fe4000f8e0226 */
[----:B------:R-:W-:Y:S02]  /*5b40*/  @!UP0 UIMAD UR37, UR6, UR14, UR37 ;  /* 0x0000000e062582a4 */ /* 0x000fe4000f8e0225 */
[----:B------:R-:W-:Y:S09]  /*5b50*/  ULOP3.LUT UP0, URZ, UR11, 0x1b0, URZ, 0xc0, !UPT ;  /* 0x000001b00bff7892 */ /* 0x000ff2000f80c0ff */
[----:B------:R-:W-:Y:S05]  /*5b60*/  BRA.U !UP0, `(.L_x_90) ;  /* 0x0000000108407547 */ /* 0x000fea000b800000 */
[----:B------:R-:W2:Y:S01]  /*5b70*/  LDCU.64 UR8, c[0x4][0x88] ;  /* 0x01001100ff0877ac */ /* 0x000ea20008000a00 */
[----:B------:R-:W-:Y:S01]  /*5b80*/  MOV R3, 0x0 ;  /* 0x0000000000037802 */ /* 0x000fe20000000f00 */
[----:B------:R-:W-:Y:S02]  /*5b90*/  HFMA2 R12, -RZ, RZ, 0, 5.9604644775390625e-08 ;  /* 0x00000001ff0c7431 */ /* 0x000fe400000001ff */
[----:B------:R-:W-:Y:S02]  /*5ba0*/  IMAD.MOV.U32 R8, RZ, RZ, 0x70 ;  /* 0x00000070ff087424 */ /* 0x000fe400078e00ff */
[----:B------:R-:W-:Y:S01]  /*5bb0*/  IMAD.MOV.U32 R13, RZ, RZ, RZ ;  /* 0x000000ffff0d7224 */ /* 0x000fe200078e00ff */
[----:B------:R-:W3:Y:S01]  /*5bc0*/  LDCU.64 UR6, c[0x4][0x90] ;  /* 0x01001200ff0677ac */ /* 0x000ee20008000a00 */
[----:B------:R-:W4:Y:S01]  /*5bd0*/  LDC.64 R2, c[0x4][R3] ;  /* 0x0100000003027b82 */ /* 0x000f220000000a00 */
[----:B------:R-:W1:Y:S01]  /*5be0*/  LDCU.64 UR4, c[0x4][0x8] ;  /* 0x01000100ff0477ac */ /* 0x000e620008000a00 */
[----:B--2---:R-:W-:Y:S01]  /*5bf0*/  MOV R5, UR9 ;  /* 0x0000000900057c02 */ /* 0x004fe20008000f00 */
[----:B------:R-:W-:Y:S01]  /*5c00*/  IMAD.U32 R4, RZ, RZ, UR8 ;  /* 0x00000008ff047e24 */ /* 0x000fe2000f8e00ff */
[----:B---3--:R-:W-:Y:S01]  /*5c10*/  MOV R7, UR7 ;  /* 0x0000000700077c02 */ /* 0x008fe20008000f00 */
[----:B------:R-:W-:Y:S01]  /*5c20*/  IMAD.U32 R6, RZ, RZ, UR6 ;  /* 0x00000006ff067e24 */ /* 0x000fe2000f8e00ff */
[----:B-1----:R-:W-:Y:S01]  /*5c30*/  MOV R11, UR5 ;  /* 0x00000005000b7c02 */ /* 0x002fe20008000f00 */
[----:B------:R-:W-:Y:S02]  /*5c40*/  IMAD.U32 R10, RZ, RZ, UR4 ;  /* 0x00000004ff0a7e24 */ /* 0x000fe4000f8e00ff */
[----:B------:R-:W-:Y:S07]  /*5c50*/  LEPC R20, `(.L_x_90) ;  /* 0x000000001014794e */ /* 0x000fee0000000000 */
[----:B----45:R-:W-:Y:S05]  /*5c60*/  CALL.ABS.NOINC R2 ;  /* 0x0000000002007343 */ /* 0x030fea0003c00000 */
.L_x_90:
[----:B------:R-:W-:Y:S01]  /*5c70*/  LOP3.LUT P0, RZ, R86, 0x1b0, RZ, 0xc0, !PT ;  /* 0x000001b056ff7812 */ /* 0x000fe2000780c0ff */
[----:B------:R-:W-:Y:S11]  /*5c80*/  BSSY.RECONVERGENT B6, `(.L_x_91) ;  /* 0x0000013000067945 */ /* 0x000ff60003800200 */
[----:B------:R-:W-:Y:S01]  /*5c90*/  @!UPT UIADD3 URZ, UPT, UPT, URZ, URZ, URZ ;  /* 0x000000fffffff290 */ /* 0x000fe2000fffe0ff */
[----:B------:R-:W-:Y:S05]  /*5ca0*/  @!P0 BRA `(.L_x_92) ;  /* 0x0000000000408947 */ /* 0x000fea0003800000 */
        /* <DEDUP_REMOVED lines=16> */
.L_x_92:
[----:B------:R-:W-:Y:S05]  /*5db0*/  BSYNC.RECONVERGENT B6 ;  /* 0x0000000000067941 */ /* 0x000fea0003800200 */
.L_x_91:
[----:B------:R-:W-:Y:S01]  /*5dc0*/  R2UR UR4, R78 ;  /* 0x000000004e0472ca */ /* 0x000fe200000e0000 */
[----:B------:R-:W-:Y:S01]  /*5dd0*/  UISETP.NE.U32.AND UP0, UPT, UR60, URZ, UPT ;  /* 0x000000ff3c00728c */ /* 0x000fe2000bf05070 */
[----:B------:R-:W-:Y:S02]  /*5de0*/  ISETP.NE.U32.AND P4, PT, R72, RZ, PT ;  /* 0x000000ff4800720c */ /* 0x000fe40003f85070 */
[----:B------:R-:W-:Y:S01]  /*5df0*/  ISETP.NE.U32.AND P2, PT, RZ, UR56, PT ;  /* 0x00000038ff007c0c */ /* 0x000fe2000bf45070 */
[----:B------:R-:W-:Y:S01]  /*5e00*/  UISETP.NE.AND.EX UP1, UPT, UR61, URZ, UPT, UP0 ;  /* 0x000000ff3d00728c */ /* 0x000fe2000bf25300 */
[----:B------:R-:W-:Y:S01]  /*5e10*/  ISETP.NE.AND.EX P4, PT, R73, RZ, PT, P4 ;  /* 0x000000ff4900720c */ /* 0x000fe20003f85340 */
[----:B------:R-:W-:Y:S01]  /*5e20*/  UPLOP3.LUT UP0, UPT, UPT, UPT, UPT, 0x40, 0x4 ;  /* 0x000000000004789c */ /* 0x000fe20003f0e870 */
[----:B------:R-:W-:Y:S05]  /*5e30*/  ISETP.NE.AND.EX P2, PT, RZ, UR57, PT, P2 ;  /* 0x00000039ff007c0c */ /* 0x000fea000bf45320 */
[----:B------:R-:W-:Y:S06]  /*5e40*/  UISETP.NE.AND UP2, UPT, UR4, URZ, UPT ;  /* 0x000000ff0400728c */ /* 0x000fec000bf45270 */
[----:B------:R-:W-:Y:S05]  /*5e50*/  PLOP3.LUT P1, PT, PT, PT, UP2, 0x80, 0x8 ;  /* 0x000000000008781c */ /* 0x000fea0003f2f028 */
[----:B------:R-:W-:Y:S06]  /*5e60*/  @UP2 UPLOP3.LUT UP0, UPT, UPT, UPT, UP1, 0x80, 0x8 ;  /* 0x000000000008289c */ /* 0x000fec0003f0f010 */
[----:B------:R-:W-:Y:S01]  /*5e70*/  PLOP3.LUT P0, PT, PT, PT, UP0, 0x80, 0x8 ;  /* 0x000000000008781c */ /* 0x000fe20003f0f008 */
[----:B------:R-:W-:Y:S01]  /*5e80*/  @!UPT UIADD3 URZ, UPT, UPT, URZ, URZ, URZ ;  /* 0x000000fffffff290 */ /* 0x000fe2000fffe0ff */
[----:B------:R-:W-:Y:S11]  /*5e90*/  BRA.U !UP1, `(.L_x_93) ;  /* 0x00000001093c7547 */ /* 0x000ff6000b800000 */
[----:B------:R-:W-:Y:S01]  /*5ea0*/  UISETP.NE.U32.AND UP0, UPT, UR56, URZ, UPT ;  /* 0x000000ff3800728c */ /* 0x000fe2000bf05070 */
[----:B-1----:R-:W-:Y:S01]  /*5eb0*/  HFMA2 R0, -RZ, RZ, 0, 5.9604644775390625e-08 ;  /* 0x00000001ff007431 */ /* 0x002fe200000001ff */
[----:B------:R-:W1:Y:S01]  /*5ec0*/  LDCU.64 UR8, c[0x0][0x358] ;  /* 0x00006b00ff0877ac */ /* 0x000e620008000a00 */
[----:B------:R-:W-:Y:S01]  /*5ed0*/  IMAD.MOV.U32 R74, RZ, RZ, 0x1 ;  /* 0x00000001ff4a7424 */ /* 0x000fe200078e00ff */
[----:B------:R-:W-:Y:S06]  /*5ee0*/  UISETP.NE.AND.EX UP0, UPT, UR57, URZ, UPT, UP0 ;  /* 0x000000ff3900728c */ /* 0x000fec000bf05300 */
[----:B------:R-:W-:Y:S05]  /*5ef0*/  PLOP3.LUT P3, PT, PT, PT, UP0, 0x80, 0x8 ;  /* 0x000000000008781c */ /* 0x000fea0003f6f008 */
[----:B------:R-:W2:Y:S01]  /*5f00*/  @UP0 LDCU.64 UR4, c[0x0][0x888] ;  /* 0x00011100ff0407ac */ /* 0x000ea20008000a00 */
[----:B------:R-:W-:Y:S07]  /*5f10*/  @UP0 UIMAD UR6, UR36, UR60, URZ ;  /* 0x0000003c240602a4 */ /* 0x000fee000f8e02ff */
[----:B------:R-:W-:Y:S01]  /*5f20*/  @!P3 PRMT R74, R0, 0x7610, R74 ;  /* 0x00007610004ab816 */ /* 0x000fe2000000004a */
[----:B--2---:R-:W-:Y:S06]  /*5f30*/  @UP0 UIMAD.WIDE UR4, UR6, 0x4, UR4 ;  /* 0x00000004060408a5 */ /* 0x004fec000f8e0204 */
[----:B-----5:R-:W-:Y:S01]  /*5f40*/  IMAD.U32 R40, RZ, RZ, UR4 ;  /* 0x00000004ff287e24 */ /* 0x020fe2000f8e00ff */
[----:B------:R-:W-:Y:S04]  /*5f50*/  MOV R41, UR5 ;  /* 0x0000000500297c02 */ /* 0x000fe80008000f00 */
[----:B------:R-:W2:Y:S01]  /*5f60*/  @!UP0 LDCU UR4, c[0x0][0x880] ;  /* 0x00011000ff0487ac */ /* 0x000ea20008000800 */
[----:B-1----:R3:W5:Y:S02]  /*5f70*/  @P3 LDG.E R40, desc[UR8][R40.64] ;  /* 0x0000000828283981 */ /* 0x002764000c1e1900 */
[----:B--23--:R-:W-:Y:S02]  /*5f80*/  @!P3 IMAD.U32 R40, RZ, RZ, UR4 ;  /* 0x00000004ff28be24 */ /* 0x00cfe4000f8e00ff */
.L_x_93:
[----:B------:R-:W-:Y:S05]  /*5f90*/  @!P4 BRA `(.L_x_94) ;  /* 0x000000000024c947 */ /* 0x000fea0003800000 */
[----:B------:R-:W-:Y:S01]  /*5fa0*/  ISETP.NE.U32.AND P3, PT, R70, RZ, PT ;  /* 0x000000ff4600720c */ /* 0x000fe20003f65070 */
[----:B------:R-:W2:Y:S03]  /*5fb0*/  LDCU.64 UR4, c[0x0][0x358] ;  /* 0x00006b00ff0477ac */ /* 0x000ea60008000a00 */
[----:B------:R-:W-:Y:S11]  /*5fc0*/  ISETP.NE.AND.EX P3, PT, R71, RZ, PT, P3 ;  /* 0x000000ff4700720c */ /* 0x000ff60003f65330 */
[----:B------:R-:W-:Y:S02]  /*5fd0*/  @!UPT UIADD3 URZ, UPT, UPT, URZ, URZ, URZ ;  /* 0x000000fffffff290 */ /* 0x000fe4000fffe0ff */
[----:B------:R-:W3:Y:S01]  /*5fe0*/  @P3 LDC.64 R2, c[0x0][0x8a8] ;  /* 0x00022a00ff023b82 */ /* 0x000ee20000000a00 */
[----:B-1----:R-:W-:Y:S04]  /*5ff0*/  @P3 IMAD R0, R72, UR36, RZ ;  /* 0x0000002448003c24 */ /* 0x002fe8000f8e02ff */
[----:B---3--:R-:W-:Y:S05]  /*6000*/  @P3 IMAD.WIDE R2, R0, 0x4, R2 ;  /* 0x0000000400023825 */ /* 0x008fea00078e0202 */
[----:B--2--5:R2:W5:Y:S02]  /*6010*/  @P3 LDG.E R38, desc[UR4][R2.64] ;  /* 0x0000000402263981 */ /* 0x024564000c1e1900 */
[----:B--2---:R-:W3:Y:S02]  /*6020*/  @!P3 LDC R38, c[0x0][0x8a0] ;  /* 0x00022800ff26bb82 */ /* 0x004ee40000000800 */
.L_x_94:
[----:B-----5:R-:W-:Y:S01]  /*6030*/  ISETP.NE.AND P4, PT, R40, RZ, PT ;  /* 0x000000ff2800720c */ /* 0x020fe20003f85270 */
[----:B------:R-:W-:Y:S01]  /*6040*/  BSSY B1, `(.L_x_95) ;  /* 0x0000042000017945 */ /* 0x000fe20003800000 */
[----:B------:R-:W-:Y:S01]  /*6050*/  SEL R5, RZ, 0xffffffff, P2 ;  /* 0xffffffffff057807 */ /* 0x000fe20001000000 */
[----:B------:R-:W-:Y:S01]  /*6060*/  IMAD.MOV.U32 R53, RZ, RZ, 0x1 ;  /* 0x00000001ff357424 */ /* 0x000fe200078e00ff */
[----:B------:R-:W-:Y:S02]  /*6070*/  LOP3.LUT P3, RZ, R74, 0xff, RZ, 0xc0, !PT ;  /* 0x000000ff4aff7812 */ /* 0x000fe4000786c0ff */
[----:B------:R-:W-:Y:S02]  /*6080*/  CS2R R46, SRZ ;  /* 0x00000000002e7805 */ /* 0x000fe4000001ff00 */
[----:B-1----:R-:W-:Y:S02]  /*6090*/  @P1 SEL R0, RZ, 0xffffffff, P4 ;  /* 0xffffffffff001807 */ /* 0x002fe40002000000 */
[----:B------:R-:W-:Y:S02]  /*60a0*/  CS2R R44, SRZ ;  /* 0x00000000002c7805 */ /* 0x000fe4000001ff00 */
[----:B------:R-:W-:Y:S02]  /*60b0*/  LEA R2, R82, UR44, 0x3 ;  /* 0x0000002c52027c11 */ /* 0x000fe4000f8e18ff */
[----:B------:R-:W-:Y:S02]  /*60c0*/  CS2R R50, SRZ ;  /* 0x0000000000327805 */ /* 0x000fe4000001ff00 */
[----:B------:R-:W-:Y:S02]  /*60d0*/  @P0 SEL R0, R5, R0, !P3 ;  /* 0x0000000005000207 */ /* 0x000fe40005800000 */
[----:B------:R-:W-:Y:S02]  /*60e0*/  CS2R R48, SRZ ;  /* 0x0000000000307805 */ /* 0x000fe4000001ff00 */
[----:B------:R-:W-:Y:S02]  /*60f0*/  LEA R52, R36, UR44, 0x3 ;  /* 0x0000002c24347c11 */ /* 0x000fe4000f8e18ff */
[----:B------:R-:W-:Y:S02]  /*6100*/  @P1 LOP3.LUT R0, R0, 0x1, RZ, 0xc0, !PT ;  /* 0x0000000100001812 */ /* 0x000fe400078ec0ff */
[----:B------:R-:W-:Y:S02]  /*6110*/  SHF.L.U32 R3, R84, 0x1f, RZ ;  /* 0x0000001f54037819 */ /* 0x000fe400000006ff */
[----:B------:R-:W-:Y:S02]  /*6120*/  ISETP.NE.U32.OR P6, PT, R0, 0x1, !P1 ;  /* 0x000000010000780c */ /* 0x000fe40004fc5470 */
[----:B------:R-:W-:Y:S02]  /*6130*/  PLOP3.LUT P2, PT, PT, PT, UP1, 0x80, 0x8 ;  /* 0x000000000008781c */ /* 0x000fe40003f4f018 */
[----:B------:R-:W-:Y:S02]  /*6140*/  LEA.HI R39, R36, R36, RZ, 0x1 ;  /* 0x0000002424277211 */ /* 0x000fe400078f08ff */
[----:B------:R-:W-:Y:S02]  /*6150*/  SEL R4, RZ, 0xffffffff, P4 ;  /* 0xffffffffff047807 */ /* 0x000fe40002000000 */
[----:B------:R-:W-:Y:S05]  /*6160*/  P2R R61, PR, RZ, 0x40 ;  /* 0x00000040ff3d7803 */ /* 0x000fea0000000000 */
[----:B------:R-:W-:Y:S02]  /*6170*/  @P6 SHF.L.U32 R0, R81, 0x1f, RZ ;  /* 0x0000001f51006819 */ /* 0x000fe400000006ff */
[----:B------:R-:W-:Y:S02]  /*6180*/  @P2 SEL R4, R5, R4, !P3 ;  /* 0x0000000405042207 */ /* 0x000fe40005800000 */
[----:B------:R1:W2:Y:S02]  /*6190*/  @P6 SYNCS.PHASECHK.TRANS64.TRYWAIT P1, [R2+URZ+0x20], R0 ;  /* 0x00002000020065a7 */ /* 0x0002a400080211ff */
[----:B------:R-:W-:Y:S04]  /*61a0*/  LOP3.LUT R4, R4, 0x1, RZ, 0xc0, !PT ;  /* 0x0000000104047812 */ /* 0x000fe800078ec0ff */
[----:B------:R-:W-:Y:S04]  /*61b0*/  ISETP.NE.U32.AND P5, PT, R4, 0x1, PT ;  /* 0x000000010400780c */ /* 0x000fe80003fa5070 */
[----:B------:R-:W-:Y:S01]  /*61c0*/  P2R R54, PR, RZ, 0x20 ;  /* 0x00000020ff367803 */ /* 0x000fe20000000000 */
[----:B------:R4:W3:Y:S01]  /*61d0*/  SYNCS.PHASECHK.TRANS64.TRYWAIT P0, [R52+URZ+0x90], R3 ;  /* 0x00009003340075a7 */ /* 0x0008e200080011ff */
[C---:B-1----:R-:W-:Y:S01]  /*61e0*/  IMAD.SHL.U32 R0, R39.reuse, 0x80, RZ ;  /* 0x0000008027007824 */ /* 0x042fe200078e00ff */
[----:B------:R-:W-:Y:S04]  /*61f0*/  LOP3.LUT R39, R39, 0xffe, RZ, 0xc0, !PT ;  /* 0x00000ffe27277812 */ /* 0x000fe800078ec0ff */
[----:B------:R-:W-:Y:S01]  /*6200*/  LOP3.LUT R0, R0, 0xffffff00, RZ, 0xc0, !PT ;  /* 0xffffff0000007812 */ /* 0x000fe200078ec0ff */
[----:B------:R-:W-:Y:S04]  /*6210*/  IMAD.IADD R39, R36, 0x1, -R39 ;  /* 0x0000000124277824 */ /* 0x000fe800078e0a27 */
[----:B------:R-:W-:Y:S04]  /*6220*/  IMAD.IADD R0, R37, 0x1, R0 ;  /* 0x0000000125007824 */ /* 0x000fe800078e0200 */
[----:B------:R-:W-:Y:S01]  /*6230*/  IMAD R39, R39, 0x100000, R0 ;  /* 0x0010000027277824 */ /* 0x000fe200078e0200 */
[----:B--2---:R-:W-:Y:S01]  /*6240*/  @P6 SEL R53, RZ, 0x1, !P1 ;  /* 0x00000001ff356807 */ /* 0x004fe20004800000 */
[----:B----4-:R-:W-:Y:S06]  /*6250*/  @!P6 BRA `(.L_x_96) ;  /* 0x000000000080e947 */ /* 0x010fec0003800000 */
[----:B------:R-:W-:Y:S01]  /*6260*/  @P5 IMAD R5, R82, 0x1000, R69 ;  /* 0x0000100052055824 */ /* 0x000fe200078e0245 */
[----:B------:R-:W-:Y:S01]  /*6270*/  ISETP.NE.AND P1, PT, R53, RZ, PT ;  /* 0x000000ff3500720c */ /* 0x000fe20003f25270 */
[----:B------:R-:W-:Y:S01]  /*6280*/  BSSY B0, `(.L_x_97) ;  /* 0x000000b000007945 */ /* 0x000fe20003800000 */
[----:B------:R-:W-:Y:S01]  /*6290*/  CS2R R50, SRZ ;  /* 0x0000000000327805 */ /* 0x000fe2000001ff00 */
[----:B------:R-:W-:Y:S01]  /*62a0*/  @P5 VIADD R4, R5, UR44 ;  /* 0x0000002c05045c36 */ /* 0x000fe20008000000 */
[----:B------:R-:W-:Y:S02]  /*62b0*/  CS2R R48, SRZ ;  /* 0x0000000000307805 */ /* 0x000fe4000001ff00 */
[----:B------:R-:W-:Y:S02]  /*62c0*/  CS2R R46, SRZ ;  /* 0x00000000002e7805 */ /* 0x000fe4000001ff00 */
[----:B------:R-:W-:Y:S01]  /*62d0*/  CS2R R44, SRZ ;  /* 0x00000000002c7805 */ /* 0x000fe2000001ff00 */
[----:B------:R-:W-:Y:S04]  /*62e0*/  @P5 IMAD R4, R85, -0x10, R4 ;  /* 0xfffffff055045824 */ /* 0x000fe800078e0204 */
[----:B------:R-:W-:Y:S05]  /*62f0*/  @P1 BRA `(.L_x_98) ;  /* 0x00000000000c1947 */ /* 0x000fea0003800000 */
[----:B------:R-:W-:Y:S04]  /*6300*/  SHF.L.U32 R0, R81, 0x1f, RZ ;  /* 0x0000001f51007819 */ /* 0x000fe800000006ff */
[----:B------:R-:W1:Y:S02]  /*6310*/  SYNCS.PHASECHK.TRANS64.TRYWAIT P1, [R2+URZ+0x20], R0 ;  /* 0x00002000020075a7 */ /* 0x000e6400080211ff */
[----:B-1----:R-:W-:Y:S05]  /*6320*/  @!P1 BRA `(.L_x_99) ;  /* 0x0000003c00f89947 */ /* 0x002fea0003800000 */
.L_x_98:
[----:B------:R-:W-:Y:S05]  /*6330*/  BSYNC B0 ;  /* 0x0000000000007941 */ /* 0x000fea0003800000 */
.L_x_97:
[----:B------:R-:W-:Y:S01]  /*6340*/  ISETP.NE.AND P1, PT, R54, RZ, PT ;  /* 0x000000ff3600720c */ /* 0x000fe20003f25270 */
[----:B-1----:R-:W-:Y:S02]  /*6350*/  VIADD R2, R2, 0x40 ;  /* 0x0000004002027836 */ /* 0x002fe40000000000 */
[----:B------:R-:W-:Y:S02]  /*6360*/  IMAD.U32 R0, RZ, RZ, UR45 ;  /* 0x0000002dff007e24 */ /* 0x000fe4000f8e00ff */
[----:B------:R-:W-:Y:S03]  /*6370*/  VIADD R82, R82, 0x1 ;  /* 0x0000000152527836 */ /* 0x000fe60000000000 */
[----:B------:R-:W-:Y:S05]  /*6380*/  PRMT R0, R0, 0x654, R2 ;  /* 0x0000065400007816 */ /* 0x000fea0000000002 */
[----:B------:R1:W2:Y:S04]  /*6390*/  @P1 LDS.128 R48, [R5+UR44+0x200] ;  /* 0x0002002c05301984 */ /* 0x0002a80008000c00 */
[----:B------:R1:W4:Y:S01]  /*63a0*/  @P1 LDS.128 R44, [R4+0x210] ;  /* 0x00021000042c1984 */ /* 0x0003220000000c00 */
[C---:B------:R-:W-:Y:S01]  /*63b0*/  ISETP.NE.AND P1, PT, R82.reuse, 0x4, PT ;  /* 0x000000045200780c */ /* 0x040fe20003f25270 */
[----:B------:R-:W-:Y:S01]  /*63c0*/  @!PT LDS RZ, [RZ] ;  /* 0x00000000fffff984 */ /* 0x000fe20000000800 */
[----:B------:R-:W-:Y:S01]  /*63d0*/  @!PT LDS RZ, [RZ] ;  /* 0x00000000fffff984 */ /* 0x000fe20000000800 */
[----:B------:R-:W-:Y:S01]  /*63e0*/  @!PT LDS RZ, [RZ] ;  /* 0x00000000fffff984 */ /* 0x000fe20000000800 */
[----:B------:R-:W-:Y:S01]  /*63f0*/  @!PT LDS RZ, [RZ] ;  /* 0x00000000fffff984 */ /* 0x000fe20000000800 */
[----:B------:R5:W-:Y:S06]  /*6400*/  MEMBAR.ALL.CTA ;  /* 0x0000000000007992 */ /* 0x000bec0000008000 */
[----:B-----5:R-:W5:Y:S01]  /*6410*/  FENCE.VIEW.ASYNC.S ;  /* 0x00000000000073c6 */ /* 0x020f620000000000 */
[----:B------:R-:W-:Y:S01]  /*6420*/  SEL R82, R82, RZ, P1 ;  /* 0x000000ff52527207 */ /* 0x000fe20000800000 */
[----:B-----5:R5:W-:Y:S02]  /*6430*/  SYNCS.ARRIVE.TRANS64.RED.A1T0 RZ, [R0+URZ], RZ ;  /* 0x000000ff00ff79a7 */ /* 0x020be400081004ff */
[----:B-----5:R-:W-:Y:S04]  /*6440*/  SEL R0, RZ, 0x1, P1 ;  /* 0x00000001ff007807 */ /* 0x020fe80000800000 */
[----:B-12---:R-:W-:Y:S02]  /*6450*/  LOP3.LUT R81, R81, R0, RZ, 0x3c, !PT ;  /* 0x0000000051517212 */ /* 0x006fe400078e3cff */
.L_x_96:
[----:B------:R-:W-:Y:S05]  /*6460*/  BSYNC B1 ;  /* 0x0000000000017941 */ /* 0x000fea0003800000 */
.L_x_95:
[----:B------:R-:W-:Y:S04]  /*6470*/  SHF.R.U32.HI R0, RZ, 0x15, R39 ;  /* 0x00000015ff007819 */ /* 0x000fe80000011627 */
[----:B------:R-:W-:Y:S01]  /*6480*/  LOP3.LUT P1, RZ, R0, 0x3, R75, 0x48, !PT ;  /* 0x0000000300ff7812 */ /* 0x000fe2000782484b */
[----:B------:R-:W-:Y:S01]  /*6490*/  @!UPT UIADD3 URZ, UPT, UPT, URZ, URZ, URZ ;  /* 0x000000fffffff290 */ /* 0x000fe2000fffe0ff */
[----:B---3--:R-:W-:Y:S11]  /*64a0*/  @P0 BRA `(.L_x_100) ;  /* 0x0000000000080947 */ /* 0x008ff60003800000 */
[----:B------:R-:W1:Y:S02]  /*64b0*/  SYNCS.PHASECHK.TRANS64.TRYWAIT P0, [R52+URZ+0x90], R3 ;  /* 0x00009003340075a7 */ /* 0x000e6400080011ff */
[----:B-1----:R-:W-:Y:S05]  /*64c0*/  @!P0 BRA `(.L_x_101) ;  /* 0x0000003c00a48947 */ /* 0x002fea0003800000 */
.L_x_100:
[----:B------:R-:W-:Y:S05]  /*64d0*/  @!P1 BRA `(.L_x_102) ;  /* 0x0000000000409947 */ /* 0x000fea0003800000 */
[----:B------:R-:W2:Y:S01]  /*64e0*/  LDCU.64 UR8, c[0x4][0x78] ;  /* 0x01000f00ff0877ac */ /* 0x000ea20008000a00 */
[----:B-1----:R-:W-:Y:S01]  /*64f0*/  MOV R3, 0x0 ;  /* 0x0000000000037802 */ /* 0x002fe20000000f00 */
[----:B------:R-:W-:Y:S02]  /*6500*/  HFMA2 R12, -RZ, RZ, 0, 5.9604644775390625e-08 ;  /* 0x00000001ff0c7431 */ /* 0x000fe400000001ff */
[----:B------:R-:W-:Y:S02]  /*6510*/  IMAD.MOV.U32 R8, RZ, RZ, 0x192 ;  /* 0x00000192ff087424 */ /* 0x000fe400078e00ff */
[----:B------:R-:W-:Y:S01]  /*6520*/  IMAD.MOV.U32 R13, RZ, RZ, RZ ;  /* 0x000000ffff0d7224 */ /* 0x000fe200078e00ff */
[----:B------:R-:W1:Y:S01]  /*6530*/  LDCU.64 UR6, c[0x4][0x80] ;  /* 0x01001000ff0677ac */ /* 0x000e620008000a00 */
[----:B------:R-:W3:Y:S01]  /*6540*/  LDC.64 R2, c[0x4][R3] ;  /* 0x0100000003027b82 */ /* 0x000ee20000000a00 */
[----:B------:R-:W5:Y:S01]  /*6550*/  LDCU.64 UR4, c[0x4][0x18] ;  /* 0x01000300ff0477ac */ /* 0x000f620008000a00 */
[----:B--2---:R-:W-:Y:S01]  /*6560*/  MOV R5, UR9 ;  /* 0x0000000900057c02 */ /* 0x004fe20008000f00 */
[----:B------:R-:W-:Y:S01]  /*6570*/  IMAD.U32 R4, RZ, RZ, UR8 ;  /* 0x00000008ff047e24 */ /* 0x000fe2000f8e00ff */
[----:B-1----:R-:W-:Y:S01]  /*6580*/  MOV R7, UR7 ;  /* 0x0000000700077c02 */ /* 0x002fe20008000f00 */
[----:B------:R-:W-:Y:S01]  /*6590*/  IMAD.U32 R6, RZ, RZ, UR6 ;  /* 0x00000006ff067e24 */ /* 0x000fe2000f8e00ff */
[----:B-----5:R-:W-:Y:S01]  /*65a0*/  MOV R11, UR5 ;  /* 0x00000005000b7c02 */ /* 0x020fe20008000f00 */
[----:B------:R-:W-:Y:S02]  /*65b0*/  IMAD.U32 R10, RZ, RZ, UR4 ;  /* 0x00000004ff0a7e24 */ /* 0x000fe4000f8e00ff */
[----:B------:R-:W-:Y:S07]  /*65c0*/  LEPC R20, `(.L_x_102) ;  /* 0x000000001014794e */ /* 0x000fee0000000000 */
[----:B---34-:R-:W-:Y:S05]  /*65d0*/  CALL.ABS.NOINC R2 ;  /* 0x0000000002007343 */ /* 0x018fea0003c00000 */
.L_x_102:
[----:B------:R-:W-:Y:S05]  /*65e0*/  WARPSYNC.ALL ;  /* 0x0000000000007948 */ /* 0x000fea0003800000 */
[----:B------:R-:W-:Y:S01]  /*65f0*/  R2UR UR4, R39 ;  /* 0x00000000270472ca */ /* 0x000fe200000e0000 */
[----:B------:R-:W-:Y:S01]  /*6600*/  BSSY.RECONVERGENT B0, `(.L_x_103) ;  /* 0x00000a0000007945 */ /* 0x000fe20003800200 */
[C---:B------:R-:W-:Y:S02]  /*6610*/  SHF.L.U32 R2, R48.reuse, 0x10, RZ ;  /* 0x0000001030027819 */ /* 0x040fe400000006ff */
[C---:B-1----:R-:W-:Y:S02]  /*6620*/  PRMT R3, R48.reuse, 0x8880, RZ ;  /* 0x0000888030037816 */ /* 0x042fe400000000ff */
[----:B------:R-:W-:Y:S02]  /*6630*/  SHF.L.U32 R41, R48, 0x8, RZ ;  /* 0x0000000830297819 */ /* 0x000fe400000006ff */
[----:B------:R-:W-:Y:S02]  /*6640*/  SHF.L.U32 R42, R49, 0x10, RZ ;  /* 0x00000010312a7819 */ /* 0x000fe400000006ff */
[----:B------:R-:W-:Y:S02]  /*6650*/  IADD3 R60, PT, PT, R69, UR44, RZ ;  /* 0x0000002c453c7c10 */ /* 0x000fe4000fffe0ff */
[----:B------:R-:W-:Y:S01]  /*6660*/  SHF.R.S32.HI R42, RZ, 0x18, R42 ;  /* 0x00000018ff2a7819 */ /* 0x000fe2000001142a */
[----:B------:R-:W-:Y:S01]  /*6670*/  LDTM.16dp32bit_t0_t15.x32 R4, tmem[UR4] ;  /* 0x00000004000479ee */ /* 0x000fe20008a80000 */
[----:B------:R-:W1:Y:S01]  /*6680*/  LDTM.16dp32bit_t16_t31.x32 R4, tmem[UR4+0x20] ;  /* 0x00002004000479ee */ /* 0x000e620008aa0000 */
[----:B------:R-:W-:Y:S02]  /*6690*/  SHF.L.U32 R55, R80, 0x4, RZ ;  /* 0x0000000450377819 */ /* 0x000fe400000006ff */
[----:B------:R-:W-:Y:S02]  /*66a0*/  ISETP.NE.AND P0, PT, R87, RZ, PT ;  /* 0x000000ff5700720c */ /* 0x000fe40003f05270 */
[----:B------:R-:W-:Y:S02]  /*66b0*/  IADD3 R89, PT, PT, R60, R55, RZ ;  /* 0x000000373c597210 */ /* 0x000fe40007ffe0ff */
[----:B------:R-:W-:Y:S01]  /*66c0*/  ISETP.NE.AND P6, PT, R61, RZ, PT ;  /* 0x000000ff3d00720c */ /* 0x000fe20003fc5270 */
[C---:B-1----:R-:W-:Y:S01]  /*66d0*/  IMAD R0, R38.reuse, R4, RZ ;  /* 0x0000000426007224 */ /* 0x042fe200078e02ff */
[----:B------:R-:W-:Y:S01]  /*66e0*/  SHF.R.S32.HI R4, RZ, 0x18, R2 ;  /* 0x00000018ff047819 */ /* 0x000fe20000011402 */
[C---:B------:R-:W-:Y:S01]  /*66f0*/  IMAD R2, R38.reuse, R5, RZ ;  /* 0x0000000526027224 */ /* 0x040fe200078e02ff */
[----:B------:R-:W-:Y:S01]  /*6700*/  SHF.R.S32.HI R5, RZ, 0x18, R41 ;  /* 0x00000018ff057819 */ /* 0x000fe20000011429 */
[----:B------:R-:W-:Y:S01]  /*6710*/  IMAD R0, R3, R40, R0 ;  /* 0x0000002803007224 */ /* 0x000fe200078e0200 */
[----:B------:R-:W-:Y:S01]  /*6720*/  PRMT R41, R49, 0x8880, RZ ;  /* 0x0000888031297816 */ /* 0x000fe200000000ff */
[----:B------:R-:W-:Y:S02]  /*6730*/  IMAD R3, R38, R6, RZ ;  /* 0x0000000626037224 */ /* 0x000fe400078e02ff */
[-C--:B------:R-:W-:Y:S01]  /*6740*/  IMAD R2, R4, R40.reuse, R2 ;  /* 0x0000002804027224 */ /* 0x080fe200078e0202 */
[----:B------:R-:W-:Y:S01]  /*6750*/  SHF.R.S32.HI R4, RZ, 0x18, R48 ;  /* 0x00000018ff047819 */ /* 0x000fe20000011430 */
[----:B------:R-:W-:Y:S02]  /*6760*/  IMAD R7, R38, R7, RZ ;  /* 0x0000000726077224 */ /* 0x000fe400078e02ff */
[-C--:B------:R-:W-:Y:S02]  /*6770*/  IMAD R3, R5, R40.reuse, R3 ;  /* 0x0000002805037224 */ /* 0x080fe400078e0203 */
[----:B------:R-:W-:Y:S02]  /*6780*/  IMAD R7, R4, R40, R7 ;  /* 0x0000002804077224 */ /* 0x000fe400078e0207 */
[C---:B------:R-:W-:Y:S02]  /*6790*/  IMAD R6, R38.reuse, R11, RZ ;  /* 0x0000000b26067224 */ /* 0x040fe400078e02ff */
[C---:B------:R-:W-:Y:S01]  /*67a0*/  IMAD R11, R38.reuse, R16, RZ ;  /* 0x00000010260b7224 */ /* 0x040fe200078e02ff */
[----:B------:R-:W-:Y:S01]  /*67b0*/  I2IP.S8.S32.SAT R56, R7, R3, RZ ;  /* 0x0000000307387239 */ /* 0x000fe200000014ff */
[C---:B------:R-:W-:Y:S02]  /*67c0*/  IMAD R16, R38.reuse, R21, RZ ;  /* 0x0000001526107224 */ /* 0x040fe400078e02ff */
[----:B------:R-:W-:Y:S01]  /*67d0*/  IMAD R21, R38, R26, RZ ;  /* 0x0000001a26157224 */ /* 0x000fe200078e02ff */
[----:B------:R-:W-:Y:S01]  /*67e0*/  I2IP.S8.S32.SAT R56, R2, R0, R56 ;  /* 0x0000000002387239 */ /* 0x000fe20000001438 */
[C---:B------:R-:W-:Y:S01]  /*67f0*/  IMAD R26, R38.reuse, R31, RZ ;  /* 0x0000001f261a7224 */ /* 0x040fe200078e02ff */
[----:B------:R-:W-:Y:S01]  /*6800*/  SHF.R.S32.HI R2, RZ, 0x18, R49 ;  /* 0x00000018ff027819 */ /* 0x000fe20000011431 */
[C---:B------:R-:W-:Y:S02]  /*6810*/  IMAD R3, R38.reuse, R8, RZ ;  /* 0x0000000826037224 */ /* 0x040fe400078e02ff */
[----:B------:R-:W-:Y:S02]  /*6820*/  IMAD.SHL.U32 R31, R49, 0x100, RZ ;  /* 0x00000100311f7824 */ /* 0x000fe400078e00ff */
[C---:B------:R-:W-:Y:S02]  /*6830*/  IMAD R8, R38.reuse, R13, RZ ;  /* 0x0000000d26087224 */ /* 0x040fe400078e02ff */
[C---:B------:R-:W-:Y:S01]  /*6840*/  IMAD R13, R38.reuse, R18, RZ ;  /* 0x00000012260d7224 */ /* 0x040fe200078e02ff */
[----:B------:R-:W-:Y:S01]  /*6850*/  SHF.R.S32.HI R0, RZ, 0x18, R31 ;  /* 0x00000018ff007819 */ /* 0x000fe2000001141f */
[----:B------:R-:W-:Y:S01]  /*6860*/  IMAD R18, R38, R23, RZ ;  /* 0x0000001726127224 */ /* 0x000fe200078e02ff */
[----:B------:R-:W-:Y:S01]  /*6870*/  SHF.L.U32 R31, R50, 0x10, RZ ;  /* 0x00000010321f7819 */ /* 0x000fe200000006ff */
[C---:B------:R-:W-:Y:S02]  /*6880*/  IMAD R4, R38.reuse, R9, RZ ;  /* 0x0000000926047224 */ /* 0x040fe400078e02ff */
[C---:B------:R-:W-:Y:S01]  /*6890*/  IMAD R23, R38.reuse, R28, RZ ;  /* 0x0000001c26177224 */ /* 0x040fe200078e02ff */
[----:B------:R-:W-:Y:S01]  /*68a0*/  SHF.R.S32.HI R31, RZ, 0x18, R31 ;  /* 0x00000018ff1f7819 */ /* 0x000fe2000001141f */
[C---:B------:R-:W-:Y:S02]  /*68b0*/  IMAD R7, R38.reuse, R12, RZ ;  /* 0x0000000c26077224 */ /* 0x040fe400078e02ff */
[----:B------:R-:W-:Y:S01]  /*68c0*/  IMAD R28, R38, R33, RZ ;  /* 0x00000021261c7224 */ /* 0x000fe200078e02ff */
[----:B------:R-:W-:Y:S01]  /*68d0*/  PRMT R33, R50, 0x8880, RZ ;  /* 0x0000888032217816 */ /* 0x000fe200000000ff */
[----:B------:R-:W-:Y:S02]  /*68e0*/  IMAD R3, R41, R40, R3 ;  /* 0x0000002829037224 */ /* 0x000fe400078e0203 */
[C---:B------:R-:W-:Y:S02]  /*68f0*/  IMAD R12, R38.reuse, R17, RZ ;  /* 0x00000011260c7224 */ /* 0x040fe400078e02ff */
[C---:B------:R-:W-:Y:S02]  /*6900*/  IMAD R5, R38.reuse, R10, RZ ;  /* 0x0000000a26057224 */ /* 0x040fe400078e02ff */
[----:B------:R-:W-:Y:S02]  /*6910*/  IMAD R17, R38, R22, RZ ;  /* 0x0000001626117224 */ /* 0x000fe400078e02ff */
[----:B------:R-:W-:Y:S02]  /*6920*/  IMAD R4, R42, R40, R4 ;  /* 0x000000282a047224 */ /* 0x000fe400078e0204 */
[C---:B------:R-:W-:Y:S02]  /*6930*/  IMAD R22, R38.reuse, R27, RZ ;  /* 0x0000001b26167224 */ /* 0x040fe400078e02ff */
[----:B------:R-:W-:Y:S01]  /*6940*/  IMAD R27, R38, R32, RZ ;  /* 0x00000020261b7224 */ /* 0x000fe200078e02ff */
[----:B------:R-:W-:Y:S01]  /*6950*/  SHF.L.U32 R32, R50, 0x8, RZ ;  /* 0x0000000832207819 */ /* 0x000fe200000006ff */
[-C--:B------:R-:W-:Y:S02]  /*6960*/  IMAD R5, R0, R40.reuse, R5 ;  /* 0x0000002800057224 */ /* 0x080fe400078e0205 */
[----:B------:R-:W-:Y:S01]  /*6970*/  IMAD.MOV.U32 R0, RZ, RZ, R33 ;  /* 0x000000ffff007224 */ /* 0x000fe200078e0021 */
[----:B------:R-:W-:Y:S01]  /*6980*/  SHF.R.S32.HI R32, RZ, 0x18, R32 ;  /* 0x00000018ff207819 */ /* 0x000fe20000011420 */
[-C--:B------:R-:W-:Y:S01]  /*6990*/  IMAD R6, R2, R40.reuse, R6 ;  /* 0x0000002802067224 */ /* 0x080fe200078e0206 */
[----:B------:R-:W-:Y:S01]  /*69a0*/  SHF.R.S32.HI R2, RZ, 0x18, R50 ;  /* 0x00000018ff027819 */ /* 0x000fe20000011432 */
[----:B------:R-:W-:Y:S01]  /*69b0*/  IMAD R7, R0, R40, R7 ;  /* 0x0000002800077224 */ /* 0x000fe200078e0207 */
[----:B------:R-:W-:Y:S01]  /*69c0*/  PRMT R0, R51, 0x8880, RZ ;  /* 0x0000888033007816 */ /* 0x000fe200000000ff */
[----:B------:R-:W-:Y:S01]  /*69d0*/  IMAD R9, R38, R14, RZ ;  /* 0x0000000e26097224 */ /* 0x000fe200078e02ff */
[----:B------:R-:W-:Y:S01]  /*69e0*/  I2IP.S8.S32.SAT R6, R6, R5, RZ ;  /* 0x0000000506067239 */ /* 0x000fe200000014ff */
[-C--:B------:R-:W-:Y:S01]  /*69f0*/  IMAD R8, R31, R40.reuse, R8 ;  /* 0x000000281f087224 */ /* 0x080fe200078e0208 */
[C---:B------:R-:W-:Y:S01]  /*6a00*/  SHF.L.U32 R31, R51.reuse, 0x8, RZ ;  /* 0x00000008331f7819 */ /* 0x040fe200000006ff */
[----:B------:R-:W-:Y:S01]  /*6a10*/  IMAD R10, R38, R15, RZ ;  /* 0x0000000f260a7224 */ /* 0x000fe200078e02ff */
[----:B------:R-:W-:Y:S01]  /*6a20*/  I2IP.S8.S32.SAT R57, R4, R3, R6 ;  /* 0x0000000304397239 */ /* 0x000fe20000001406 */
[-C--:B------:R-:W-:Y:S01]  /*6a30*/  IMAD R9, R32, R40.reuse, R9 ;  /* 0x0000002820097224 */ /* 0x080fe200078e0209 */
[----:B------:R-:W-:Y:S01]  /*6a40*/  SHF.R.S32.HI R5, RZ, 0x18, R31 ;  /* 0x00000018ff057819 */ /* 0x000fe2000001141f */
[-C--:B------:R-:W-:Y:S01]  /*6a50*/  IMAD R10, R2, R40.reuse, R10 ;  /* 0x00000028020a7224 */ /* 0x080fe200078e020a */
[----:B------:R-:W-:Y:S01]  /*6a60*/  SHF.L.U32 R2, R51, 0x10, RZ ;  /* 0x0000001033027819 */ /* 0x000fe200000006ff */
[----:B------:R-:W-:Y:S01]  /*6a70*/  IMAD R11, R0, R40, R11 ;  /* 0x00000028000b7224 */ /* 0x000fe200078e020b */
[----:B------:R-:W-:Y:S01]  /*6a80*/  SHF.R.S32.HI R0, RZ, 0x18, R51 ;  /* 0x00000018ff007819 */ /* 0x000fe20000011433 */
[C---:B------:R-:W-:Y:S01]  /*6a90*/  IMAD R15, R38.reuse, R20, RZ ;  /* 0x00000014260f7224 */ /* 0x040fe200078e02ff */
[----:B------:R-:W-:Y:S01]  /*6aa0*/  SHF.R.S32.HI R2, RZ, 0x18, R2 ;  /* 0x00000018ff027819 */ /* 0x000fe20000011402 */
[C---:B------:R-:W-:Y:S01]  /*6ab0*/  IMAD R14, R38.reuse, R19, RZ ;  /* 0x00000013260e7224 */ /* 0x040fe200078e02ff */
[C---:B----4-:R-:W-:Y:S01]  /*6ac0*/  SHF.L.U32 R4, R45.reuse, 0x10, RZ ;  /* 0x000000102d047819 */ /* 0x050fe200000006ff */
[----:B------:R-:W-:Y:S01]  /*6ad0*/  IMAD R19, R38, R24, RZ ;  /* 0x0000001826137224 */ /* 0x000fe200078e02ff */
[----:B------:R-:W-:Y:S01]  /*6ae0*/  PRMT R3, R45, 0x8880, RZ ;  /* 0x000088802d037816 */ /* 0x000fe200000000ff */
[-C--:B------:R-:W-:Y:S01]  /*6af0*/  IMAD R12, R2, R40.reuse, R12 ;  /* 0x00000028020c7224 */ /* 0x080fe200078e020c */
[----:B------:R-:W-:Y:S01]  /*6b00*/  PRMT R2, R44, 0x8880, RZ ;  /* 0x000088802c027816 */ /* 0x000fe200000000ff */
[-C--:B------:R-:W-:Y:S01]  /*6b10*/  IMAD R13, R5, R40.reuse, R13 ;  /* 0x00000028050d7224 */ /* 0x080fe200078e020d */
[----:B------:R-:W-:Y:S01]  /*6b20*/  SHF.R.S32.HI R4, RZ, 0x18, R4 ;  /* 0x00000018ff047819 */ /* 0x000fe20000011404 */
[----:B------:R-:W-:Y:S01]  /*6b30*/  IMAD R14, R0, R40, R14 ;  /* 0x00000028000e7224 */ /* 0x000fe200078e020e */
[----:B------:R-:W-:Y:S01]  /*6b40*/  MOV R0, R2 ;  /* 0x0000000200007202 */ /* 0x000fe20000000f00 */
[----:B------:R-:W-:Y:S01]  /*6b50*/  IMAD.U32 R5, R44, 0x10000, RZ ;  /* 0x000100002c057824 */ /* 0x000fe200078e00ff */
[----:B------:R-:W-:Y:S01]  /*6b60*/  I2IP.S8.S32.SAT R9, R10, R9, RZ ;  /* 0x000000090a097239 */ /* 0x000fe200000014ff */
[----:B------:R-:W-:Y:S01]  /*6b70*/  IMAD R20, R38, R25, RZ ;  /* 0x0000001926147224 */ /* 0x000fe200078e02ff */
[----:B------:R-:W-:Y:S01]  /*6b80*/  I2IP.S8.S32.SAT R13, R14, R13, RZ ;  /* 0x0000000d0e0d7239 */ /* 0x000fe200000014ff */
[----:B------:R-:W-:Y:S01]  /*6b90*/  IMAD R15, R0, R40, R15 ;  /* 0x00000028000f7224 */ /* 0x000fe200078e020f */
[----:B------:R-:W-:Y:S01]  /*6ba0*/  SHF.R.S32.HI R2, RZ, 0x18, R5 ;  /* 0x00000018ff027819 */ /* 0x000fe20000011405 */
[----:B------:R-:W-:Y:S01]  /*6bb0*/  IMAD R24, R38, R29, RZ ;  /* 0x0000001d26187224 */ /* 0x000fe200078e02ff */
[----:B------:R-:W-:Y:S01]  /*6bc0*/  SHF.L.U32 R0, R44, 0x8, RZ ;  /* 0x000000082c007819 */ /* 0x000fe200000006ff */
[----:B------:R-:W-:Y:S01]  /*6bd0*/  IMAD R25, R38, R30, RZ ;  /* 0x0000001e26197224 */ /* 0x000fe200078e02ff */
[----:B------:R-:W-:Y:S01]  /*6be0*/  I2IP.S8.S32.SAT R58, R8, R7, R9 ;  /* 0x00000007083a7239 */ /* 0x000fe20000001409 */
[----:B------:R-:W-:Y:S01]  /*6bf0*/  IMAD R16, R2, R40, R16 ;  /* 0x0000002802107224 */ /* 0x000fe200078e0210 */
[----:B------:R-:W-:Y:S01]  /*6c00*/  SHF.R.S32.HI R0, RZ, 0x18, R0 ;  /* 0x00000018ff007819 */ /* 0x000fe20000011400 */
[----:B------:R-:W-:Y:S01]  /*6c10*/  IMAD R29, R38, R34, RZ ;  /* 0x00000022261d7224 */ /* 0x000fe200078e02ff */
[----:B------:R-:W-:Y:S01]  /*6c20*/  SHF.R.S32.HI R2, RZ, 0x18, R44 ;  /* 0x00000018ff027819 */ /* 0x000fe2000001142c */
[----:B------:R-:W-:Y:S01]  /*6c30*/  IMAD.SHL.U32 R5, R45, 0x100, RZ ;  /* 0x000001002d057824 */ /* 0x000fe200078e00ff */
[----:B------:R-:W-:Y:S01]  /*6c40*/  I2IP.S8.S32.SAT R59, R12, R11, R13 ;  /* 0x0000000b0c3b7239 */ /* 0x000fe2000000140d */
[-C--:B------:R-:W-:Y:S02]  /*6c50*/  IMAD R17, R0, R40.reuse, R17 ;  /* 0x0000002800117224 */ /* 0x080fe400078e0211 */
[-C--:B------:R-:W-:Y:S01]  /*6c60*/  IMAD R18, R2, R40.reuse, R18 ;  /* 0x0000002802127224 */ /* 0x080fe200078e0212 */
[----:B------:R-:W-:Y:S01]  /*6c70*/  SHF.R.S32.HI R0, RZ, 0x18, R5 ;  /* 0x00000018ff007819 */ /* 0x000fe20000011405 */
[-C--:B------:R-:W-:Y:S01]  /*6c80*/  IMAD R19, R3, R40.reuse, R19 ;  /* 0x0000002803137224 */ /* 0x080fe200078e0213 */
[----:B------:R-:W-:Y:S01]  /*6c90*/  SHF.R.S32.HI R2, RZ, 0x18, R45 ;  /* 0x00000018ff027819 */ /* 0x000fe2000001142d */
[-C--:B------:R-:W-:Y:S01]  /*6ca0*/  IMAD R20, R4, R40.reuse, R20 ;  /* 0x0000002804147224 */ /* 0x080fe200078e0214 */
[----:B------:R-:W-:Y:S01]  /*6cb0*/  SHF.L.U32 R4, R46, 0x10, RZ ;  /* 0x000000102e047819 */ /* 0x000fe200000006ff */
[-C--:B------:R-:W-:Y:S01]  /*6cc0*/  IMAD R21, R0, R40.reuse, R21 ;  /* 0x0000002800157224 */ /* 0x080fe200078e0215 */
[C---:B------:R-:W-:Y:S01]  /*6cd0*/  PRMT R0, R46.reuse, 0x8880, RZ ;  /* 0x000088802e007816 */ /* 0x040fe200000000ff */
[----:B------:R1:W-:Y:S01]  /*6ce0*/  STS.128 [R69+UR44+0x4200], R56 ;  /* 0x0042003845007988 */ /* 0x0003e20008000c2c */
[----:B------:R-:W-:Y:S01]  /*6cf0*/  SHF.L.U32 R3, R46, 0x8, RZ ;  /* 0x000000082e037819 */ /* 0x000fe200000006ff */
[-C--:B------:R-:W-:Y:S01]  /*6d00*/  IMAD R22, R2, R40.reuse, R22 ;  /* 0x0000002802167224 */ /* 0x080fe200078e0216 */
[----:B------:R-:W-:Y:S01]  /*6d10*/  SHF.R.S32.HI R2, RZ, 0x18, R4 ;  /* 0x00000018ff027819 */ /* 0x000fe20000011404 */
[-C--:B------:R-:W-:Y:S01]  /*6d20*/  IMAD R23, R0, R40.reuse, R23 ;  /* 0x0000002800177224 */ /* 0x080fe200078e0217 */
[----:B------:R-:W-:Y:S01]  /*6d30*/  SHF.R.S32.HI R3, RZ, 0x18, R3 ;  /* 0x00000018ff037819 */ /* 0x000fe20000011403 */
[----:B------:R-:W-:Y:S01]  /*6d40*/  IMAD R30, R38, R35, RZ ;  /* 0x00000023261e7224 */ /* 0x000fe200078e02ff */
[----:B------:R-:W-:Y:S01]  /*6d50*/  SHF.R.S32.HI R0, RZ, 0x18, R46 ;  /* 0x00000018ff007819 */ /* 0x000fe2000001142e */
[-C--:B------:R-:W-:Y:S01]  /*6d60*/  IMAD R24, R2, R40.reuse, R24 ;  /* 0x0000002802187224 */ /* 0x080fe200078e0218 */
[----:B------:R-:W-:Y:S01]  /*6d70*/  PRMT R2, R47, 0x8880, RZ ;  /* 0x000088802f027816 */ /* 0x000fe200000000ff */
[-C--:B------:R-:W-:Y:S01]  /*6d80*/  IMAD R25, R3, R40.reuse, R25 ;  /* 0x0000002803197224 */ /* 0x080fe200078e0219 */
[C---:B------:R-:W-:Y:S01]  /*6d90*/  SHF.L.U32 R3, R47.reuse, 0x10, RZ ;  /* 0x000000102f037819 */ /* 0x040fe200000006ff */
[----:B------:R-:W-:Y:S01]  /*6da0*/  IMAD.SHL.U32 R4, R47, 0x100, RZ ;  /* 0x000001002f047824 */ /* 0x000fe200078e00ff */
[----:B------:R-:W-:Y:S01]  /*6db0*/  SHF.R.S32.HI R5, RZ, 0x18, R47 ;  /* 0x00000018ff057819 */ /* 0x000fe2000001142f */
[-C--:B------:R-:W-:Y:S01]  /*6dc0*/  IMAD R26, R0, R40.reuse, R26 ;  /* 0x00000028001a7224 */ /* 0x080fe200078e021a */
[----:B------:R-:W-:Y:S01]  /*6dd0*/  SHF.R.S32.HI R3, RZ, 0x18, R3 ;  /* 0x00000018ff037819 */ /* 0x000fe20000011403 */
[-C--:B------:R-:W-:Y:S01]  /*6de0*/  IMAD R27, R2, R40.reuse, R27 ;  /* 0x00000028021b7224 */ /* 0x080fe200078e021b */
[----:B------:R-:W-:Y:S02]  /*6df0*/  SHF.R.S32.HI R4, RZ, 0x18, R4 ;  /* 0x00000018ff047819 */ /* 0x000fe40000011404 */
[----:B------:R-:W-:Y:S01]  /*6e00*/  I2IP.S8.S32.SAT R17, R18, R17, RZ ;  /* 0x0000001112117239 */ /* 0x000fe200000014ff */
[-C--:B------:R-:W-:Y:S01]  /*6e10*/  IMAD R28, R3, R40.reuse, R28 ;  /* 0x00000028031c7224 */ /* 0x080fe200078e021c */
[----:B------:R-:W-:Y:S01]  /*6e20*/  I2IP.S8.S32.SAT R21, R22, R21, RZ ;  /* 0x0000001516157239 */ /* 0x000fe200000014ff */
[-C--:B------:R-:W-:Y:S01]  /*6e30*/  IMAD R29, R4, R40.reuse, R29 ;  /* 0x00000028041d7224 */ /* 0x080fe200078e021d */
[----:B------:R-:W-:Y:S01]  /*6e40*/  I2IP.S8.S32.SAT R16, R16, R15, R17 ;  /* 0x0000000f10107239 */ /* 0x000fe20000001411 */
[----:B------:R-:W-:Y:S01]  /*6e50*/  IMAD R30, R5, R40, R30 ;  /* 0x00000028051e7224 */ /* 0x000fe200078e021e */
[----:B------:R-:W-:Y:S02]  /*6e60*/  I2IP.S8.S32.SAT R17, R20, R19, R21 ;  /* 0x0000001314117239 */ /* 0x000fe40000001415 */
[----:B------:R-:W-:Y:S02]  /*6e70*/  I2IP.S8.S32.SAT R18, R26, R25, RZ ;  /* 0x000000191a127239 */ /* 0x000fe400000014ff */
[----:B------:R-:W-:Y:S02]  /*6e80*/  I2IP.S8.S32.SAT R19, R30, R29, RZ ;  /* 0x0000001d1e137239 */ /* 0x000fe400000014ff */
[----:B------:R-:W-:Y:S02]  /*6e90*/  I2IP.S8.S32.SAT R18, R24, R23, R18 ;  /* 0x0000001718127239 */ /* 0x000fe40000001412 */
[----:B------:R-:W-:Y:S02]  /*6ea0*/  I2IP.S8.S32.SAT R19, R28, R27, R19 ;  /* 0x0000001b1c137239 */ /* 0x000fe40000001413 */
[----:B------:R-:W-:Y:S02]  /*6eb0*/  LEA R0, R82, UR44, 0x3 ;  /* 0x0000002c52007c11 */ /* 0x000fe4000f8e18ff */
[----:B------:R-:W-:Y:S01]  /*6ec0*/  @P6 SHF.L.U32 R2, R81, 0x1f, RZ ;  /* 0x0000001f51026819 */ /* 0x000fe200000006ff */
[----:B------:R1:W-:Y:S01]  /*6ed0*/  STS.128 [R89+0x4210], R16 ;  /* 0x0042101059007388 */ /* 0x0003e20000000c00 */
[----:B------:R-:W-:Y:S01]  /*6ee0*/  @!PT LDS RZ, [RZ] ;  /* 0x00000000fffff984 */ /* 0x000fe20000000800 */
[----:B------:R-:W-:Y:S01]  /*6ef0*/  @!PT LDS RZ, [RZ] ;  /* 0x00000000fffff984 */ /* 0x000fe20000000800 */
[----:B------:R-:W-:Y:S01]  /*6f00*/  @!PT LDS RZ, [RZ] ;  /* 0x00000000fffff984 */ /* 0x000fe20000000800 */
[----:B------:R-:W-:Y:S01]  /*6f10*/  @!PT LDS RZ, [RZ] ;  /* 0x00000000fffff984 */ /* 0x000fe20000000800 */
[----:B------:R2:W-:Y:S07]  /*6f20*/  MEMBAR.ALL.CTA ;  /* 0x0000000000007992 */ /* 0x0005ee0000008000 */
[----:B--2---:R-:W2:Y:S02]  /*6f30*/  FENCE.VIEW.ASYNC.S ;  /* 0x00000000000073c6 */ /* 0x004ea40000000000 */
[----:B--2---:R-:W-:Y:S06]  /*6f40*/  BAR.SYNC.DEFER_BLOCKING 0x1, 0x80 ;  /* 0x0042000000007b1d */ /* 0x004fec0000010000 */
[----:B------:R-:W-:Y:S05]  /*6f50*/  @P0 BRA `(.L_x_104) ;  /* 0x0000000000280947 */ /* 0x000fea0003800000 */
[----:B------:R-:W-:Y:S01]  /*6f60*/  UIADD3 UR4, UPT, UPT, UR44, 0x4200, URZ ;  /* 0x000042002c047890 */ /* 0x000fe2000fffe0ff */
[----:B------:R-:W-:Y:S05]  /*6f70*/  UMOV UR51, UR36 ;  /* 0x0000002400337c82 */ /* 0x000fea0008000000 */
[----:B------:R-:W-:Y:S01]  /*6f80*/  MOV R86, UR4 ;  /* 0x0000000400567c02 */ /* 0x000fe20008000f00 */
[----:B------:R-:W-:Y:S03]  /*6f90*/  UIADD3 UR4, UP0, UPT, UR62, 0x680, URZ ;  /* 0x000006803e047890 */ /* 0x000fe6000ff1e0ff */
[----:B------:R-:W-:Y:S01]  /*6fa0*/  R2UR UR48, R86 ;  /* 0x00000000563072ca */ /* 0x000fe200000e0000 */
[----:B------:R-:W-:Y:S11]  /*6fb0*/  UIADD3.X UR5, UPT, UPT, URZ, UR63, URZ, UP0, !UPT ;  /* 0x0000003fff057290 */ /* 0x000ff600087fe4ff */
[----:B------:R-:W-:Y:S01]  /*6fc0*/  @!UPT UIADD3 URZ, UPT, UPT, URZ, URZ, URZ ;  /* 0x000000fffffff290 */ /* 0x000fe2000fffe0ff */
[----:B------:R2:W-:Y:S01]  /*6fd0*/  UTMASTG.3D [UR48], [UR4] ;  /* 0x00000030040073b5 */ /* 0x0005e20008010000 */
[----:B------:R0:W-:Y:S01]  /*6fe0*/  UTMACMDFLUSH ;  /* 0x00000000000079b7 */ /* 0x0001e20000000000 */
[----:B--2---:R-:W-:Y:S04]  /*6ff0*/  DEPBAR.LE SB0, 0x1 ;  /* 0x000080400000791a */ /* 0x004fe80000000000 */
.L_x_104:
[----:B------:R-:W-:Y:S05]  /*7000*/  BSYNC.RECONVERGENT B0 ;  /* 0x0000000000007941 */ /* 0x000fea0003800200 */
.L_x_103:
[----:B------:R-:W-:Y:S06]  /*7010*/  BAR.SYNC.DEFER_BLOCKING 0x1, 0x80 ;  /* 0x0042000000007b1d */ /* 0x000fec0000010000 */
[----:B------:R-:W2:Y:S01]  /*7020*/  @P6 SYNCS.PHASECHK.TRANS64.TRYWAIT P0, [R0+URZ+0x20], R2 ;  /* 0x00002002000065a7 */ /* 0x000ea200080011ff */
[----:B------:R-:W-:Y:S01]  /*7030*/  BSSY B1, `(.L_x_105) ;  /* 0x000001f000017945 */ /* 0x000fe20003800000 */
[----:B--2---:R-:W-:Y:S03]  /*7040*/  @P6 SEL R53, RZ, 0x1, !P0 ;  /* 0x00000001ff356807 */ /* 0x004fe60004000000 */
[----:B------:R-:W-:Y:S05]  /*7050*/  @!P6 BRA `(.L_x_106) ;  /* 0x000000000070e947 */ /* 0x000fea0003800000 */
[----:B------:R-:W-:Y:S01]  /*7060*/  ISETP.NE.AND P1, PT, R54, RZ, PT ;  /* 0x000000ff3600720c */ /* 0x000fe20003f25270 */
[----:B------:R-:W-:Y:S01]  /*7070*/  BSSY B0, `(.L_x_107) ;  /* 0x0000008000007945 */ /* 0x000fe20003800000 */
[----:B------:R-:W-:Y:S11]  /*7080*/  ISETP.NE.AND P0, PT, R53, RZ, PT ;  /* 0x000000ff3500720c */ /* 0x000ff60003f05270 */
[----:B------:R-:W-:Y:S04]  /*7090*/  @P1 IMAD R4, R82, 0x1000, R60 ;  /* 0x0000100052041824 */ /* 0x000fe800078e023c */
[----:B------:R-:W-:Y:S01]  /*70a0*/  @P1 IMAD.IADD R3, R55, 0x1, R4 ;  /* 0x0000000137031824 */ /* 0x000fe200078e0204 */
[----:B------:R-:W-:Y:S06]  /*70b0*/  @P0 BRA `(.L_x_108) ;  /* 0x00000000000c0947 */ /* 0x000fec0003800000 */
[----:B------:R-:W-:Y:S04]  /*70c0*/  SHF.L.U32 R2, R81, 0x1f, RZ ;  /* 0x0000001f51027819 */ /* 0x000fe800000006ff */
[----:B------:R-:W2:Y:S02]  /*70d0*/  SYNCS.PHASECHK.TRANS64.TRYWAIT P0, [R0+URZ+0x20], R2 ;  /* 0x00002002000075a7 */ /* 0x000ea400080011ff */
[----:B--2---:R-:W-:Y:S05]  /*70e0*/  @!P0 BRA `(.L_x_109) ;  /* 0x0000003000b08947 */ /* 0x004fea0003800000 */
.L_x_108:
[----:B------:R-:W-:Y:S05]  /*70f0*/  BSYNC B0 ;  /* 0x0000000000007941 */ /* 0x000fea0003800000 */
.L_x_107:
[----:B------:R-:W-:Y:S01]  /*7100*/  ISETP.NE.AND P0, PT, R54, RZ, PT ;  /* 0x000000ff3600720c */ /* 0x000fe20003f05270 */
[----:B--2---:R-:W-:Y:S02]  /*7110*/  VIADD R2, R0, 0x40 ;  /* 0x0000004000027836 */ /* 0x004fe40000000000 */
[----:B------:R-:W-:Y:S02]  /*7120*/  IMAD.U32 R0, RZ, RZ, UR45 ;  /* 0x0000002dff007e24 */ /* 0x000fe4000f8e00ff */
[----:B------:R-:W-:Y:S03]  /*7130*/  VIADD R82, R82, 0x1 ;  /* 0x0000000152527836 */ /* 0x000fe60000000000 */
[----:B------:R-:W-:Y:S05]  /*7140*/  PRMT R0, R0, 0x654, R2 ;  /* 0x0000065400007816 */ /* 0x000fea0000000002 */
[----:B------:R2:W3:Y:S04]  /*7150*/  @P0 LDS.128 R48, [R4+0x200] ;  /* 0x0002000004300984 */ /* 0x0004e80000000c00 */
        /* <DEDUP_REMOVED lines=11> */
[----:B--23--:R-:W-:Y:S02]  /*7210*/  LOP3.LUT R81, R81, R0, RZ, 0x3c, !PT ;  /* 0x0000000051517212 */ /* 0x00cfe400078e3cff */
.L_x_106:
[----:B------:R-:W-:Y:S05]  /*7220*/  BSYNC B1 ;  /* 0x0000000000017941 */ /* 0x000fea0003800000 */
.L_x_105:
[----:B------:R-:W-:Y:S05]  /*7230*/  VIADD R0, R39, 0x40 ;  /* 0x0000004027007836 */ /* 0x000fea0000000000 */
[----:B------:R-:W-:Y:S04]  /*7240*/  SHF.R.U32.HI R0, RZ, 0x15, R0 ;  /* 0x00000015ff007819 */ /* 0x000fe80000011600 */
[----:B------:R-:W-:Y:S11]  /*7250*/  LOP3.LUT P0, RZ, R0, 0x3, R75, 0x48, !PT ;  /* 0x0000000300ff7812 */ /* 0x000ff6000780484b */
[----:B------:R-:W-:Y:S02]  /*7260*/  @!UPT UIADD3 URZ, UPT, UPT, URZ, URZ, URZ ;  /* 0x000000fffffff290 */ /* 0x000fe4000fffe0ff */
[----:B------:R-:W-:Y:S05]  /*7270*/  @!P0 BRA `(.L_x_110) ;  /* 0x0000000000408947 */ /* 0x000fea0003800000 */
[----:B------:R-:W2:Y:S01]  /*7280*/  LDCU.64 UR8, c[0x4][0x78] ;  /* 0x01000f00ff0877ac */ /* 0x000ea20008000a00 */
[----:B------:R-:W-:Y:S01]  /*7290*/  MOV R3, 0x0 ;  /* 0x0000000000037802 */ /* 0x000fe20000000f00 */
[----:B------:R-:W-:Y:S02]  /*72a0*/  HFMA2 R12, -RZ, RZ, 0, 5.9604644775390625e-08 ;  /* 0x00000001ff0c7431 */ /* 0x000fe400000001ff */
[----:B------:R-:W-:Y:S02]  /*72b0*/  IMAD.MOV.U32 R8, RZ, RZ, 0x192 ;  /* 0x00000192ff087424 */ /* 0x000fe400078e00ff */
[----:B------:R-:W-:Y:S01]  /*72c0*/  IMAD.MOV.U32 R13, RZ, RZ, RZ ;  /* 0x000000ffff0d7224 */ /* 0x000fe200078e00ff */
[----:B------:R-:W3:Y:S01]  /*72d0*/  LDCU.64 UR6, c[0x4][0x80] ;  /* 0x01001000ff0677ac */ /* 0x000ee20008000a00 */
[----:B------:R-:W1:Y:S01]  /*72e0*/  LDC.64 R2, c[0x4][R3] ;  /* 0x0100000003027b82 */ /* 0x000e620000000a00 */
[----:B------:R-:W5:Y:S01]  /*72f0*/  LDCU.64 UR4, c[0x4][0x18] ;  /* 0x01000300ff0477ac */ /* 0x000f620008000a00 */
[----:B--2---:R-:W-:Y:S01]  /*7300*/  MOV R5, UR9 ;  /* 0x0000000900057c02 */ /* 0x004fe20008000f00 */
[----:B------:R-:W-:Y:S01]  /*7310*/  IMAD.U32 R4, RZ, RZ, UR8 ;  /* 0x00000008ff047e24 */ /* 0x000fe2000f8e00ff */
[----:B---3--:R-:W-:Y:S01]  /*7320*/  MOV R7, UR7 ;  /* 0x0000000700077c02 */ /* 0x008fe20008000f00 */
[----:B------:R-:W-:Y:S01]  /*7330*/  IMAD.U32 R6, RZ, RZ, UR6 ;  /* 0x00000006ff067e24 */ /* 0x000fe2000f8e00ff */
[----:B-----5:R-:W-:Y:S01]  /*7340*/  MOV R11, UR5 ;  /* 0x00000005000b7c02 */ /* 0x020fe20008000f00 */
[----:B------:R-:W-:Y:S02]  /*7350*/  IMAD.U32 R10, RZ, RZ, UR4 ;  /* 0x00000004ff0a7e24 */ /* 0x000fe4000f8e00ff */
[----:B------:R-:W-:Y:S07]  /*7360*/  LEPC R20, `(.L_x_110) ;  /* 0x000000001014794e */ /* 0x000fee0000000000 */
[----:B-1--4-:R-:W-:Y:S05]  /*7370*/  CALL.ABS.NOINC R2 ;  /* 0x0000000002007343 */ /* 0x012fea0003c00000 */
.L_x_110:
[C---:B------:R-:W-:Y:S01]  /*7380*/  SHF.L.U32 R2, R48.reuse, 0x10, RZ ;  /* 0x0000001030027819 */ /* 0x040fe200000006ff */
[----:B------:R-:W-:Y:S05]  /*7390*/  WARPSYNC.ALL ;  /* 0x0000000000007948 */ /* 0x000fea0003800000 */
[----:B------:R-:W-:Y:S01]  /*73a0*/  R2UR UR4, R39 ;  /* 0x00000000270472ca */ /* 0x000fe200000e0000 */
[----:B------:R-:W-:Y:S01]  /*73b0*/  BSSY.RECONVERGENT B0, `(.L_x_111) ;  /* 0x0000099000007945 */ /* 0x000fe20003800200 */
[C---:B------:R-:W-:Y:S02]  /*73c0*/  PRMT R3, R48.reuse, 0x8880, RZ ;  /* 0x0000888030037816 */ /* 0x040fe400000000ff */
[----:B------:R-:W-:Y:S02]  /*73d0*/  SHF.L.U32 R41, R48, 0x8, RZ ;  /* 0x0000000830297819 */ /* 0x000fe400000006ff */
[C---:B------:R-:W-:Y:S02]  /*73e0*/  SHF.L.U32 R42, R49.reuse, 0x10, RZ ;  /* 0x00000010312a7819 */ /* 0x040fe400000006ff */
[----:B------:R-:W-:Y:S02]  /*73f0*/  SHF.L.U32 R43, R49, 0x8, RZ ;  /* 0x00000008312b7819 */ /* 0x000fe400000006ff */
[----:B------:R-:W-:Y:S02]  /*7400*/  SHF.R.S32.HI R42, RZ, 0x18, R42 ;  /* 0x00000018ff2a7819 */ /* 0x000fe4000001142a */
[----:B------:R-:W-:Y:S01]  /*7410*/  SHF.R.S32.HI R43, RZ, 0x18, R43 ;  /* 0x00000018ff2b7819 */ /* 0x000fe2000001142b */
[----:B-1----:R-:W-:Y:S01]  /*7420*/  LDTM.16dp32bit_t0_t15.x32 R4, tmem[UR4+0x40] ;  /* 0x00004004000479ee */ /* 0x002fe20008a80000 */
[----:B------:R-:W1:Y:S01]  /*7430*/  LDTM.16dp32bit_t16_t31.x32 R4, tmem[UR4+0x60] ;  /* 0x00006004000479ee */ /* 0x000e620008aa0000 */
[----:B------:R-:W-:Y:S02]  /*7440*/  ISETP.NE.AND P0, PT, R87, RZ, PT ;  /* 0x000000ff5700720c */ /* 0x000fe40003f05270 */
        /* <DEDUP_REMOVED lines=16> */
[----:B------:R-:W-:Y:S01]  /*7550*/  IMAD R5, R38, R9, RZ ;  /* 0x0000000926057224 */ /* 0x000fe200078e02ff */
[----:B------:R-:W-:Y:S01]  /*7560*/  PRMT R7, R50, 0x8880, RZ ;  /* 0x0000888032077816 */ /* 0x000fe200000000ff */
[----:B------:R-:W-:Y:S01]  /*7570*/  IMAD R12, R38, R16, RZ ;  /* 0x00000010260c7224 */ /* 0x000fe200078e02ff */
[----:B------:R-:W-:Y:S01]  /*7580*/  I2IP.S8.S32.SAT R56, R2, R0, R56 ;  /* 0x0000000002387239 */ /* 0x000fe20000001438 */
[C---:B------:R-:W-:Y:S01]  /*7590*/  IMAD R9, R38.reuse, R13, RZ ;  /* 0x0000000d26097224 */ /* 0x040fe200078e02ff */
[----:B------:R-:W-:Y:S01]  /*75a0*/  SHF.R.S32.HI R3, RZ, 0x18, R49 ;  /* 0x00000018ff037819 */ /* 0x000fe20000011431 */
[----:B------:R-:W-:Y:S01]  /*75b0*/  IMAD R16, R38, R20, RZ ;  /* 0x0000001426107224 */ /* 0x000fe200078e02ff */
[----:B----4-:R-:W-:Y:S01]  /*75c0*/  SHF.L.U32 R0, R44, 0x10, RZ ;  /* 0x000000102c007819 */ /* 0x010fe200000006ff */
[----:B------:R-:W-:Y:S01]  /*75d0*/  IMAD R13, R38, R17, RZ ;  /* 0x00000011260d7224 */ /* 0x000fe200078e02ff */
[----:B------:R-:W-:Y:S01]  /*75e0*/  SHF.L.U32 R2, R44, 0x8, RZ ;  /* 0x000000082c027819 */ /* 0x000fe200000006ff */
[C---:B------:R-:W-:Y:S01]  /*75f0*/  IMAD R20, R38.reuse, R24, RZ ;  /* 0x0000001826147224 */ /* 0x040fe200078e02ff */
[----:B------:R-:W-:Y:S01]  /*7600*/  SHF.R.S32.HI R0, RZ, 0x18, R0 ;  /* 0x00000018ff007819 */ /* 0x000fe20000011400 */
[C---:B------:R-:W-:Y:S01]  /*7610*/  IMAD R17, R38.reuse, R21, RZ ;  /* 0x0000001526117224 */ /* 0x040fe200078e02ff */
[----:B------:R-:W-:Y:S01]  /*7620*/  SHF.R.S32.HI R2, RZ, 0x18, R2 ;  /* 0x00000018ff027819 */ /* 0x000fe20000011402 */
[C---:B------:R-:W-:Y:S02]  /*7630*/  IMAD R24, R38.reuse, R28, RZ ;  /* 0x0000001c26187224 */ /* 0x040fe400078e02ff */
[C---:B------:R-:W-:Y:S02]  /*7640*/  IMAD R6, R38.reuse, R10, RZ ;  /* 0x0000000a26067224 */ /* 0x040fe400078e02ff */
[C---:B------:R-:W-:Y:S02]  /*7650*/  IMAD R21, R38.reuse, R25, RZ ;  /* 0x0000001926157224 */ /* 0x040fe400078e02ff */
[----:B------:R-:W-:Y:S01]  /*7660*/  IMAD R28, R38, R32, RZ ;  /* 0x00000020261c7224 */ /* 0x000fe200078e02ff */
[----:B------:R-:W-:Y:S01]  /*7670*/  SHF.L.U32 R32, R50, 0x10, RZ ;  /* 0x0000001032207819 */ /* 0x000fe200000006ff */
[-C--:B------:R-:W-:Y:S02]  /*7680*/  IMAD R4, R41, R40.reuse, R4 ;  /* 0x0000002829047224 */ /* 0x080fe400078e0204 */
[----:B------:R-:W-:Y:S01]  /*7690*/  IMAD R25, R38, R29, RZ ;  /* 0x0000001d26197224 */ /* 0x000fe200078e02ff */
[----:B------:R-:W-:Y:S01]  /*76a0*/  SHF.R.S32.HI R32, RZ, 0x18, R32 ;  /* 0x00000018ff207819 */ /* 0x000fe20000011420 */
[----:B------:R-:W-:Y:S02]  /*76b0*/  IMAD R5, R42, R40, R5 ;  /* 0x000000282a057224 */ /* 0x000fe400078e0205 */
[----:B------:R-:W-:Y:S01]  /*76c0*/  IMAD R29, R38, R33, RZ ;  /* 0x00000021261d7224 */ /* 0x000fe200078e02ff */
[----:B------:R-:W-:Y:S01]  /*76d0*/  SHF.L.U32 R33, R50, 0x8, RZ ;  /* 0x0000000832217819 */ /* 0x000fe200000006ff */
[C---:B------:R-:W-:Y:S02]  /*76e0*/  IMAD R11, R38.reuse, R11, RZ ;  /* 0x0000000b260b7224 */ /* 0x040fe400078e02ff */
[C---:B------:R-:W-:Y:S01]  /*76f0*/  IMAD R10, R38.reuse, R14, RZ ;  /* 0x0000000e260a7224 */ /* 0x040fe200078e02ff */
[----:B------:R-:W-:Y:S01]  /*7700*/  SHF.R.S32.HI R33, RZ, 0x18, R33 ;  /* 0x00000018ff217819 */ /* 0x000fe20000011421 */
[----:B------:R-:W-:Y:S02]  /*7710*/  IMAD R6, R43, R40, R6 ;  /* 0x000000282b067224 */ /* 0x000fe400078e0206 */
[C---:B------:R-:W-:Y:S02]  /*7720*/  IMAD R14, R38.reuse, R18, RZ ;  /* 0x00000012260e7224 */ /* 0x040fe400078e02ff */
[C---:B------:R-:W-:Y:S02]  /*7730*/  IMAD R18, R38.reuse, R22, RZ ;  /* 0x0000001626127224 */ /* 0x040fe400078e02ff */
[----:B------:R-:W-:Y:S01]  /*7740*/  IMAD R11, R3, R40, R11 ;  /* 0x00000028030b7224 */ /* 0x000fe200078e020b */
[----:B------:R-:W-:Y:S01]  /*7750*/  PRMT R3, R51, 0x8880, RZ ;  /* 0x0000888033037816 */ /* 0x000fe200000000ff */
[C---:B------:R-:W-:Y:S02]  /*7760*/  IMAD R22, R38.reuse, R26, RZ ;  /* 0x0000001a26167224 */ /* 0x040fe400078e02ff */
[C---:B------:R-:W-:Y:S01]  /*7770*/  IMAD R26, R38.reuse, R30, RZ ;  /* 0x0000001e261a7224 */ /* 0x040fe200078e02ff */
[----:B------:R-:W-:Y:S01]  /*7780*/  I2IP.S8.S32.SAT R11, R11, R6, RZ ;  /* 0x000000060b0b7239 */ /* 0x000fe200000014ff */
[----:B------:R-:W-:Y:S01]  /*7790*/  IMAD R8, R7, R40, R8 ;  /* 0x0000002807087224 */ /* 0x000fe200078e0208 */
[----:B------:R-:W-:Y:S01]  /*77a0*/  SHF.L.U32 R6, R51, 0x10, RZ ;  /* 0x0000001033067819 */ /* 0x000fe200000006ff */
[----:B------:R-:W-:Y:S01]  /*77b0*/  IMAD R30, R38, R34, RZ ;  /* 0x00000022261e7224 */ /* 0x000fe200078e02ff */
[----:B------:R-:W-:Y:S01]  /*77c0*/  SHF.R.S32.HI R34, RZ, 0x18, R50 ;  /* 0x00000018ff227819 */ /* 0x000fe20000011432 */
[----:B------:R-:W-:Y:S01]  /*77d0*/  IMAD R9, R32, R40, R9 ;  /* 0x0000002820097224 */ /* 0x000fe200078e0209 */
[----:B------:R-:W-:Y:S01]  /*77e0*/  SHF.R.S32.HI R6, RZ, 0x18, R6 ;  /* 0x00000018ff067819 */ /* 0x000fe20000011406 */
[----:B------:R-:W-:Y:S01]  /*77f0*/  IMAD R15, R38, R15, RZ ;  /* 0x0000000f260f7224 */ /* 0x000fe200078e02ff */
[----:B------:R-:W-:Y:S01]  /*7800*/  I2IP.S8.S32.SAT R57, R5, R4, R11 ;  /* 0x0000000405397239 */ /* 0x000fe2000000140b */
[-C--:B------:R-:W-:Y:S01]  /*7810*/  IMAD R10, R33, R40.reuse, R10 ;  /* 0x00000028210a7224 */ /* 0x080fe200078e020a */
[----:B------:R-:W-:Y:S01]  /*7820*/  SHF.L.U32 R5, R45, 0x10, RZ ;  /* 0x000000102d057819 */ /* 0x000fe200000006ff */
[----:B------:R-:W-:Y:S01]  /*7830*/  IMAD.SHL.U32 R7, R51, 0x100, RZ ;  /* 0x0000010033077824 */ /* 0x000fe200078e00ff */
[----:B------:R-:W-:Y:S01]  /*7840*/  PRMT R4, R45, 0x8880, RZ ;  /* 0x000088802d047816 */ /* 0x000fe200000000ff */
[-C--:B------:R-:W-:Y:S01]  /*7850*/  IMAD R15, R34, R40.reuse, R15 ;  /* 0x00000028220f7224 */ /* 0x080fe200078e020f */
[----:B------:R-:W-:Y:S01]  /*7860*/  SHF.R.S32.HI R5, RZ, 0x18, R5 ;  /* 0x00000018ff057819 */ /* 0x000fe20000011405 */
[-C--:B------:R-:W-:Y:S01]  /*7870*/  IMAD R12, R3, R40.reuse, R12 ;  /* 0x00000028030c7224 */ /* 0x080fe200078e020c */
[----:B------:R-:W-:Y:S01]  /*7880*/  SHF.R.S32.HI R7, RZ, 0x18, R7 ;  /* 0x00000018ff077819 */ /* 0x000fe20000011407 */
[----:B------:R-:W-:Y:S01]  /*7890*/  IMAD R13, R6, R40, R13 ;  /* 0x00000028060d7224 */ /* 0x000fe200078e020d */
[----:B------:R-:W-:Y:S01]  /*78a0*/  I2IP.S8.S32.SAT R15, R15, R10, RZ ;  /* 0x0000000a0f0f7239 */ /* 0x000fe200000014ff */
[----:B------:R-:W-:Y:S01]  /*78b0*/  IMAD R19, R38, R19, RZ ;  /* 0x0000001326137224 */ /* 0x000fe200078e02ff */
[----:B------:R-:W-:Y:S01]  /*78c0*/  SHF.R.S32.HI R10, RZ, 0x18, R51 ;  /* 0x00000018ff0a7819 */ /* 0x000fe20000011433 */
[----:B------:R-:W-:Y:S01]  /*78d0*/  IMAD R14, R7, R40, R14 ;  /* 0x00000028070e7224 */ /* 0x000fe200078e020e */
[----:B------:R-:W-:Y:S01]  /*78e0*/  PRMT R3, R44, 0x8880, RZ ;  /* 0x000088802c037816 */ /* 0x000fe200000000ff */
[----:B------:R-:W-:Y:S01]  /*78f0*/  IMAD R23, R38, R23, RZ ;  /* 0x0000001726177224 */ /* 0x000fe200078e02ff */
[----:B------:R-:W-:Y:S01]  /*7900*/  I2IP.S8.S32.SAT R58, R9, R8, R15 ;  /* 0x00000008093a7239 */ /* 0x000fe2000000140f */
[-C--:B------:R-:W-:Y:S02]  /*7910*/  IMAD R19, R10, R40.reuse, R19 ;  /* 0x000000280a137224 */ /* 0x080fe400078e0213 */
[-C--:B------:R-:W-:Y:S01]  /*7920*/  IMAD R16, R3, R40.reuse, R16 ;  /* 0x0000002803107224 */ /* 0x080fe200078e0210 */
[----:B------:R-:W-:Y:S01]  /*7930*/  SHF.R.S32.HI R3, RZ, 0x18, R44 ;  /* 0x00000018ff037819 */ /* 0x000fe2000001142c */
[----:B------:R-:W-:Y:S01]  /*7940*/  IMAD R17, R0, R40, R17 ;  /* 0x0000002800117224 */ /* 0x000fe200078e0211 */
[----:B------:R-:W-:Y:S01]  /*7950*/  I2IP.S8.S32.SAT R14, R19, R14, RZ ;  /* 0x0000000e130e7239 */ /* 0x000fe200000014ff */
[----:B------:R-:W-:Y:S02]  /*7960*/  IMAD.SHL.U32 R0, R45, 0x100, RZ ;  /* 0x000001002d007824 */ /* 0x000fe400078e00ff */
[-C--:B------:R-:W-:Y:S01]  /*7970*/  IMAD R18, R2, R40.reuse, R18 ;  /* 0x0000002802127224 */ /* 0x080fe200078e0212 */
[----:B------:R-:W-:Y:S01]  /*7980*/  SHF.R.S32.HI R2, RZ, 0x18, R45 ;  /* 0x00000018ff027819 */ /* 0x000fe2000001142d */
[-C--:B------:R-:W-:Y:S01]  /*7990*/  IMAD R23, R3, R40.reuse, R23 ;  /* 0x0000002803177224 */ /* 0x080fe200078e0217 */
[----:B------:R-:W-:Y:S01]  /*79a0*/  SHF.R.S32.HI R0, RZ, 0x18, R0 ;  /* 0x00000018ff007819 */ /* 0x000fe20000011400 */
[-C--:B------:R-:W-:Y:S01]  /*79b0*/  IMAD R20, R4, R40.reuse, R20 ;  /* 0x0000002804147224 */ /* 0x080fe200078e0214 */
[C---:B------:R-:W-:Y:S01]  /*79c0*/  SHF.L.U32 R4, R46.reuse, 0x10, RZ ;  /* 0x000000102e047819 */ /* 0x040fe200000006ff */
[-C--:B------:R-:W-:Y:S01]  /*79d0*/  IMAD R21, R5, R40.reuse, R21 ;  /* 0x0000002805157224 */ /* 0x080fe200078e0215 */
[----:B------:R-:W-:Y:S01]  /*79e0*/  PRMT R3, R46, 0x8880, RZ ;  /* 0x000088802e037816 */ /* 0x000fe200000000ff */
[----:B------:R-:W-:Y:S01]  /*79f0*/  IMAD R27, R38, R27, RZ ;  /* 0x0000001b261b7224 */ /* 0x000fe200078e02ff */
[----:B------:R-:W-:Y:S01]  /*7a00*/  SHF.L.U32 R5, R46, 0x8, RZ ;  /* 0x000000082e057819 */ /* 0x000fe200000006ff */
[-C--:B------:R-:W-:Y:S01]  /*7a10*/  IMAD R22, R0, R40.reuse, R22 ;  /* 0x0000002800167224 */ /* 0x080fe200078e0216 */
[----:B------:R-:W-:Y:S01]  /*7a20*/  SHF.R.S32.HI R4, RZ, 0x18, R4 ;  /* 0x00000018ff047819 */ /* 0x000fe20000011404 */
[-C--:B------:R-:W-:Y:S01]  /*7a30*/  IMAD R27, R2, R40.reuse, R27 ;  /* 0x00000028021b7224 */ /* 0x080fe200078e021b */
[----:B------:R-:W-:Y:S01]  /*7a40*/  SHF.R.S32.HI R5, RZ, 0x18, R5 ;  /* 0x00000018ff057819 */ /* 0x000fe20000011405 */
[-C--:B------:R-:W-:Y:S01]  /*7a50*/  IMAD R24, R3, R40.reuse, R24 ;  /* 0x0000002803187224 */ /* 0x080fe200078e0218 */
[C---:B------:R-:W-:Y:S01]  /*7a60*/  SHF.L.U32 R3, R47.reuse, 0x10, RZ ;  /* 0x000000102f037819 */ /* 0x040fe200000006ff */
[-C--:B------:R-:W-:Y:S01]  /*7a70*/  IMAD R25, R4, R40.reuse, R25 ;  /* 0x0000002804197224 */ /* 0x080fe200078e0219 */
[----:B------:R-:W-:Y:S01]  /*7a80*/  SHF.R.S32.HI R0, RZ, 0x18, R46 ;  /* 0x00000018ff007819 */ /* 0x000fe2000001142e */
[----:B------:R-:W-:Y:S01]  /*7a90*/  IMAD R31, R38, R31, RZ ;  /* 0x0000001f261f7224 */ /* 0x000fe200078e02ff */
[----:B------:R-:W-:Y:S01]  /*7aa0*/  PRMT R2, R47, 0x8880, RZ ;  /* 0x000088802f027816 */ /* 0x000fe200000000ff */
[-C--:B------:R-:W-:Y:S01]  /*7ab0*/  IMAD R26, R5, R40.reuse, R26 ;  /* 0x00000028051a7224 */ /* 0x080fe200078e021a */
[----:B------:R-:W-:Y:S01]  /*7ac0*/  SHF.L.U32 R4, R47, 0x8, RZ ;  /* 0x000000082f047819 */ /* 0x000fe200000006ff */
[-C--:B------:R-:W-:Y:S01]  /*7ad0*/  IMAD R31, R0, R40.reuse, R31 ;  /* 0x00000028001f7224 */ /* 0x080fe200078e021f */
[----:B------:R-:W-:Y:S01]  /*7ae0*/  SHF.R.S32.HI R3, RZ, 0x18, R3 ;  /* 0x00000018ff037819 */ /* 0x000fe20000011403 */
[-C--:B------:R-:W-:Y:S01]  /*7af0*/  IMAD R28, R2, R40.reuse, R28 ;  /* 0x00000028021c7224 */ /* 0x080fe200078e021c */
[----:B------:R-:W-:Y:S01]  /*7b00*/  SHF.R.S32.HI R4, RZ, 0x18, R4 ;  /* 0x00000018ff047819 */ /* 0x000fe20000011404 */
[----:B------:R-:W-:Y:S01]  /*7b10*/  IMAD R35, R38, R35, RZ ;  /* 0x0000002326237224 */ /* 0x000fe200078e02ff */
[----:B------:R-:W-:Y:S01]  /*7b20*/  SHF.R.S32.HI R5, RZ, 0x18, R47 ;  /* 0x00000018ff057819 */ /* 0x000fe2000001142f */
[----:B------:R-:W-:Y:S01]  /*7b30*/  IMAD R29, R3, R40, R29 ;  /* 0x00000028031d7224 */ /* 0x000fe200078e021d */
[----:B------:R-:W-:Y:S01]  /*7b40*/  I2IP.S8.S32.SAT R59, R13, R12, R14 ;  /* 0x0000000c0d3b7239 */ /* 0x000fe2000000140e */
[----:B------:R-:W-:Y:S01]  /*7b50*/  IMAD R30, R4, R40, R30 ;  /* 0x00000028041e7224 */ /* 0x000fe200078e021e */
[----:B------:R-:W-:Y:S01]  /*7b60*/  I2IP.S8.S32.SAT R18, R23, R18, RZ ;  /* 0x0000001217127239 */ /* 0x000fe200000014ff */
[----:B------:R-:W-:Y:S01]  /*7b70*/  IMAD R35, R5, R40, R35 ;  /* 0x0000002805237224 */ /* 0x000fe200078e0223 */
[----:B------:R-:W-:Y:S01]  /*7b80*/  I2IP.S8.S32.SAT R22, R27, R22, RZ ;  /* 0x000000161b167239 */ /* 0x000fe200000014ff */
[----:B------:R1:W-:Y:S01]  /*7b90*/  STS.128 [R69+UR44+0x5200], R56 ;  /* 0x0052003845007988 */ /* 0x0003e20008000c2c */
[----:B------:R-:W-:Y:S02]  /*7ba0*/  I2IP.S8.S32.SAT R26, R31, R26, RZ ;  /* 0x0000001a1f1a7239 */ /* 0x000fe400000014ff */
[----:B------:R-:W-:Y:S02]  /*7bb0*/  I2IP.S8.S32.SAT R19, R35, R30, RZ ;  /* 0x0000001e23137239 */ /* 0x000fe400000014ff */
[----:B------:R-:W-:Y:S02]  /*7bc0*/  I2IP.S8.S32.SAT R16, R17, R16, R18 ;  /* 0x0000001011107239 */ /* 0x000fe40000001412 */
[----:B------:R-:W-:Y:S02]  /*7bd0*/  I2IP.S8.S32.SAT R17, R21, R20, R22 ;  /* 0x0000001415117239 */ /* 0x000fe40000001416 */
        /* <DEDUP_REMOVED lines=13> */
[----:B------:R-:W-:Y:S02]  /*7cb0*/  UIADD3 UR4, UP0, UPT, UR62, 0x680, URZ ;  /* 0x000006803e047890 */ /* 0x000fe4000ff1e0ff */
[----:B------:R-:W-:Y:S02]  /*7cc0*/  UIADD3 UR9, UPT, UPT, UR49, 0x40, URZ ;  /* 0x0000004031097890 */ /* 0x000fe4000fffe0ff */
[----:B------:R-:W-:Y:S02]  /*7cd0*/  UIADD3 UR8, UPT, UPT, UR44, 0x5200, URZ ;  /* 0x000052002c087890 */ /* 0x000fe4000fffe0ff */
[----:B------:R-:W-:Y:S01]  /*7ce0*/  UIADD3.X UR5, UPT, UPT, URZ, UR63, URZ, UP0, !UPT ;  /* 0x0000003fff057290 */ /* 0x000fe200087fe4ff */
[----:B------:R-:W-:Y:S01]  /*7cf0*/  UMOV UR10, UR50 ;  /* 0x00000032000a7c82 */ /* 0x000fe20008000000 */
[----:B------:R-:W-:Y:S07]  /*7d00*/  UMOV UR11, UR36 ;  /* 0x00000024000b7c82 */ /* 0x000fee0008000000 */
[----:B------:R2:W-:Y:S01]  /*7d10*/  UTMASTG.3D [UR8], [UR4] ;  /* 0x00000008040073b5 */ /* 0x0005e20008010000 */
[----:B------:R0:W-:Y:S01]  /*7d20*/  UTMACMDFLUSH ;  /* 0x00000000000079b7 */ /* 0x0001e20000000000 */
[----:B--2---:R-:W-:Y:S04]  /*7d30*/  DEPBAR.LE SB0, 0x1 ;  /* 0x000080400000791a */ /* 0x004fe80000000000 */
.L_x_112:
[----:B------:R-:W-:Y:S05]  /*7d40*/  BSYNC.RECONVERGENT B0 ;  /* 0x0000000000007941 */ /* 0x000fea0003800200 */
.L_x_111:
        /* <DEDUP_REMOVED lines=14> */
.L_x_116:
[----:B------:R-:W-:Y:S05]  /*7e30*/  BSYNC B0 ;  /* 0x0000000000007941 */ /* 0x000fea0003800000 */
.L_x_115:
[----:B------:R-:W-:Y:S01]  /*7e40*/  ISETP.NE.AND P0, PT, R54, RZ, PT ;  /* 0x000000ff3600720c */ /* 0x000fe20003f05270 */
[----:B------:R-:W-:Y:S11]  /*7e50*/  VIADD R82, R82, 0x1 ;  /* 0x0000000152527836 */ /* 0x000ff60000000000 */
[----:B------:R-:W-:Y:S01]  /*7e60*/  @!UPT UIADD3 URZ, UPT, UPT, URZ, URZ, URZ ;  /* 0x000000fffffff290 */ /* 0x000fe2000fffe0ff */
[----:B------:R3:W4:Y:S04]  /*7e70*/  @P0 LDS.128 R44, [R2+0x210] ;  /* 0x00021000022c0984 */ /* 0x0007280000000c00 */
[----:B------:R1:W1:Y:S01]  /*7e80*/  @P0 LDS.128 R48, [R3+0x200] ;  /* 0x0002000003300984 */ /* 0x0002620000000c00 */
        /* <DEDUP_REMOVED lines=8> */
[----:B---3--:R-:W-:Y:S02]  /*7f10*/  VIADD R2, R0, 0x40 ;  /* 0x0000004000027836 */ /* 0x008fe40000000000 */
[----:B--2---:R-:W-:Y:S05]  /*7f20*/  IMAD.U32 R0, RZ, RZ, UR45 ;  /* 0x0000002dff007e24 */ /* 0x004fea000f8e00ff */
[----:B------:R-:W-:Y:S04]  /*7f30*/  PRMT R0, R0, 0x654, R2 ;  /* 0x0000065400007816 */ /* 0x000fe80000000002 */
[----:B-----5:R2:W-:Y:S02]  /*7f40*/  SYNCS.ARRIVE.TRANS64.RED.A1T0 RZ, [R0+URZ], RZ ;  /* 0x000000ff00ff79a7 */ /* 0x0205e400081004ff */
[----:B--2---:R-:W-:Y:S04]  /*7f50*/  SEL R0, RZ, 0x1, P0 ;  /* 0x00000001ff007807 */ /* 0x004fe80000000000 */
[----:B-1--4-:R-:W-:Y:S02]  /*7f60*/  LOP3.LUT R81, R81, R0, RZ, 0x3c, !PT ;  /* 0x0000000051517212 */ /* 0x012fe400078e3cff */
.L_x_114:
[----:B------:R-:W-:Y:S05]  /*7f70*/  BSYNC B1 ;  /* 0x0000000000017941 */ /* 0x000fea0003800000 */
.L_x_113:
        /* <DEDUP_REMOVED lines=21> */
.L_x_118:
        /* <DEDUP_REMOVED lines=36> */
[----:B------:R-:W-:Y:S01]  /*8310*/  SHF.L.U32 R0, R44, 0x10, RZ ;  /* 0x000000102c007819 */ /* 0x000fe200000006ff */
        /* <DEDUP_REMOVED lines=110> */
[----:B------:R-:W-:Y:S02]  /*8a00*/  UIADD3 UR4, UPT, UPT, UR44, 0x4200, URZ ;  /* 0x000042002c047890 */ /* 0x000fe4000fffe0ff */
[----:B------:R-:W-:Y:S01]  /*8a10*/  UIADD3 UR9, UPT, UPT, UR49, 0x80, URZ ;  /* 0x0000008031097890 */ /* 0x000fe2000fffe0ff */
[----:B------:R-:W-:Y:S01]  /*8a20*/  UMOV UR10, UR50 ;  /* 0x00000032000a7c82 */ /* 0x000fe20008000000 */
[----:B------:R-:W-:Y:S02]  /*8a30*/  UMOV UR11, UR36 ;  /* 0x00000024000b7c82 */ /* 0x000fe40008000000 */
        /* <DEDUP_REMOVED lines=8> */
.L_x_120:
[----:B------:R-:W-:Y:S05]  /*8ac0*/  BSYNC.RECONVERGENT B0 ;  /* 0x0000000000007941 */ /* 0x000fea0003800200 */
.L_x_119:
        /* <DEDUP_REMOVED lines=14> */
.L_x_124:
[----:B------:R-:W-:Y:S05]  /*8bb0*/  BSYNC B0 ;  /* 0x0000000000007941 */ /* 0x000fea0003800000 */
.L_x_123:
        /* <DEDUP_REMOVED lines=18> */
.L_x_122:
[----:B------:R-:W-:Y:S05]  /*8ce0*/  BSYNC B1 ;  /* 0x0000000000017941 */ /* 0x000fea0003800000 */
.L_x_121:
        /* <DEDUP_REMOVED lines=21> */
.L_x_126:
[----:B------:R-:W-:Y:S01]  /*8e40*/  ISETP.NE.AND P0, PT, R87, RZ, PT ;  /* 0x000000ff5700720c */ /* 0x000fe20003f05270 */
[----:B------:R-:W-:Y:S05]  /*8e50*/  WARPSYNC.ALL ;  /* 0x0000000000007948 */ /* 0x000fea0003800000 */
[----:B------:R-:W-:Y:S01]  /*8e60*/  IMAD.SHL.U32 R66, R49, 0x100, RZ ;  /* 0x0000010031427824 */ /* 0x000fe200078e00ff */
[----:B------:R-:W-:Y:S01]  /*8e70*/  R2UR UR4, R39 ;  /* 0x00000000270472ca */ /* 0x000fe200000e0000 */
[----:B------:R-:W-:Y:S01]  /*8e80*/  IMAD.SHL.U32 R60, R51, 0x100, RZ ;  /* 0x00000100333c7824 */ /* 0x000fe200078e00ff */
[C---:B------:R-:W-:Y:S01]  /*8e90*/  SHF.L.U32 R2, R48.reuse, 0x10, RZ ;  /* 0x0000001030027819 */ /* 0x040fe200000006ff */
[----:B----4-:R-:W-:Y:S01]  /*8ea0*/  IMAD.SHL.U32 R54, R45, 0x100, RZ ;  /* 0x000001002d367824 */ /* 0x010fe200078e00ff */
[C---:B------:R-:W-:Y:S01]  /*8eb0*/  PRMT R0, R48.reuse, 0x8880, RZ ;  /* 0x0000888030007816 */ /* 0x040fe200000000ff */
[----:B------:R-:W-:Y:S01]  /*8ec0*/  BSSY.RECONVERGENT B0, `(.L_x_127) ;  /* 0x000009e000007945 */ /* 0x000fe20003800200 */
[----:B------:R-:W-:Y:S02]  /*8ed0*/  SHF.L.U32 R3, R48, 0x8, RZ ;  /* 0x0000000830037819 */ /* 0x000fe400000006ff */
[----:B------:R-:W-:Y:S02]  /*8ee0*/  SHF.R.S32.HI R2, RZ, 0x18, R2 ;  /* 0x00000018ff027819 */ /* 0x000fe40000011402 */
[----:B------:R-:W-:Y:S02]  /*8ef0*/  PRMT R68, R49, 0x8880, RZ ;  /* 0x0000888031447816 */ /* 0x000fe400000000ff */
[----:B------:R-:W-:Y:S01]  /*8f00*/  SHF.R.S32.HI R3, RZ, 0x18, R3 ;  /* 0x00000018ff037819 */ /* 0x000fe20000011403 */
[----:B-1----:R-:W-:Y:S01]  /*8f10*/  LDTM.16dp32bit_t0_t15.x32 R4, tmem[UR4+0xc0] ;  /* 0x0000c004000479ee */ /* 0x002fe20008a80000 */
[----:B------:R-:W1:Y:S01]  /*8f20*/  LDTM.16dp32bit_t16_t31.x32 R4, tmem[UR4+0xe0] ;  /* 0x0000e004000479ee */ /* 0x000e620008aa0000 */
[----:B------:R-:W-:Y:S01]  /*8f30*/  NOP ;  /* 0x0000000000007918 */ /* 0x000fe20000000000 */
[----:B------:R-:W-:Y:S02]  /*8f40*/  SHF.L.U32 R63, R50, 0x8, RZ ;  /* 0x00000008323f7819 */ /* 0x000fe400000006ff */
[C---:B------:R-:W-:Y:S02]  /*8f50*/  PRMT R62, R51.reuse, 0x8880, RZ ;  /* 0x00008880333e7816 */ /* 0x040fe400000000ff */
[----:B------:R-:W-:Y:S02]  /*8f60*/  SHF.L.U32 R61, R51, 0x10, RZ ;  /* 0x00000010333d7819 */ /* 0x000fe400000006ff */
[----:B------:R-:W-:Y:S02]  /*8f70*/  R2UR UR5, R52 ;  /* 0x00000000340572ca */ /* 0x000fe400000e0000 */
[----:B------:R-:W-:Y:S01]  /*8f80*/  SHF.R.S32.HI R39, RZ, 0x18, R48 ;  /* 0x00000018ff277819 */ /* 0x000fe20000011430 */
[----:B------:R-:W-:Y:S01]  /*8f90*/  IMAD.SHL.U32 R48, R47, 0x100, RZ ;  /* 0x000001002f307824 */ /* 0x000fe200078e00ff */
[----:B------:R-:W-:Y:S02]  /*8fa0*/  SHF.L.U32 R67, R49, 0x10, RZ ;  /* 0x0000001031437819 */ /* 0x000fe400000006ff */
[C---:B------:R-:W-:Y:S02]  /*8fb0*/  PRMT R65, R50.reuse, 0x8880, RZ ;  /* 0x0000888032417816 */ /* 0x040fe400000000ff */
[----:B------:R-:W-:Y:S02]  /*8fc0*/  SHF.R.S32.HI R41, RZ, 0x18, R49 ;  /* 0x00000018ff297819 */ /* 0x000fe40000011431 */
[----:B------:R-:W-:Y:S02]  /*8fd0*/  SHF.L.U32 R64, R50, 0x10, RZ ;  /* 0x0000001032407819 */ /* 0x000fe400000006ff */
[----:B------:R-:W-:Y:S01]  /*8fe0*/  SHF.R.S32.HI R42, RZ, 0x18, R50 ;  /* 0x00000018ff2a7819 */ /* 0x000fe20000011432 */
[----:B------:R-:W-:Y:S01]  /*8ff0*/  UIADD3 UR4, UPT, UPT, UR5, 0xb0, URZ ;  /* 0x000000b005047890 */ /* 0x000fe2000fffe0ff */
[----:B------:R-:W-:Y:S01]  /*9000*/  PRMT R59, R44, 0x8880, RZ ;  /* 0x000088802c3b7816 */ /* 0x000fe200000000ff */
[C---:B-1----:R-:W-:Y:S02]  /*9010*/  IMAD R4, R38.reuse, R4, RZ ;  /* 0x0000000426047224 */ /* 0x042fe400078e02ff */
[----:B------:R-:W-:Y:S01]  /*9020*/  UPRMT UR4, UR45, 0x654, UR4 ;  /* 0x000006542d047896 */ /* 0x000fe20008000004 */
[C---:B------:R-:W-:Y:S01]  /*9030*/  IMAD R5, R38.reuse, R5, RZ ;  /* 0x0000000526057224 */ /* 0x040fe200078e02ff */
[----:B------:R-:W-:Y:S01]  /*9040*/  SHF.R.S32.HI R43, RZ, 0x18, R51 ;  /* 0x00000018ff2b7819 */ /* 0x000fe20000011433 */
[----:B------:R-:W-:Y:S01]  /*9050*/  IMAD R6, R38, R6, RZ ;  /* 0x0000000626067224 */ /* 0x000fe200078e02ff */
[----:B------:R-:W-:Y:S01]  /*9060*/  SHF.L.U32 R51, R46, 0x8, RZ ;  /* 0x000000082e337819 */ /* 0x000fe200000006ff */
[----:B------:R-:W-:Y:S01]  /*9070*/  IMAD R4, R0, R40, R4 ;  /* 0x0000002800047224 */ /* 0x000fe200078e0204 */
[----:B------:R-:W-:Y:S01]  /*9080*/  MOV R0, R68 ;  /* 0x0000004400007202 */ /* 0x000fe20000000f00 */
[----:B------:R-:W-:Y:S01]  /*9090*/  IMAD R7, R38, R7, RZ ;  /* 0x0000000726077224 */ /* 0x000fe200078e02ff */
[----:B------:R-:W-:Y:S01]  /*90a0*/  SHF.L.U32 R58, R44, 0x10, RZ ;  /* 0x000000102c3a7819 */ /* 0x000fe200000006ff */
[-C--:B------:R-:W-:Y:S01]  /*90b0*/  IMAD R5, R2, R40.reuse, R5 ;  /* 0x0000002802057224 */ /* 0x080fe200078e0205 */
[----:B------:R-:W-:Y:S01]  /*90c0*/  SYNCS.ARRIVE.TRANS64.RED.A1T0 RZ, [UR4], RZ ;  /* 0x000000ffffff79a7 */ /* 0x000fe20008100404 */
[----:B------:R-:W-:Y:S01]  /*90d0*/  IMAD R6, R3, R40, R6 ;  /* 0x0000002803067224 */ /* 0x000fe200078e0206 */
[----:B------:R-:W-:Y:S01]  /*90e0*/  SHF.R.S32.HI R2, RZ, 0x18, R67 ;  /* 0x00000018ff027819 */ /* 0x000fe20000011443 */
[C---:B------:R-:W-:Y:S01]  /*90f0*/  IMAD R8, R38.reuse, R8, RZ ;  /* 0x0000000826087224 */ /* 0x040fe200078e02ff */
[----:B------:R-:W-:Y:S01]  /*9100*/  SHF.R.S32.HI R3, RZ, 0x18, R66 ;  /* 0x00000018ff037819 */ /* 0x000fe20000011442 */
[-C--:B------:R-:W-:Y:S01]  /*9110*/  IMAD R7, R39, R40.reuse, R7 ;  /* 0x0000002827077224 */ /* 0x080fe200078e0207 */
[----:B------:R-:W-:Y:S01]  /*9120*/  MOV R39, R65 ;  /* 0x0000004100277202 */ /* 0x000fe20000000f00 */
[----:B------:R-:W-:Y:S01]  /*9130*/  IMAD R9, R38, R9, RZ ;  /* 0x0000000926097224 */ /* 0x000fe200078e02ff */
[C---:B------:R-:W-:Y:S01]  /*9140*/  PRMT R56, R45.reuse, 0x8880, RZ ;  /* 0x000088802d387816 */ /* 0x040fe200000000ff */
[----:B------:R-:W-:Y:S01]  /*9150*/  IMAD R8, R0, R40, R8 ;  /* 0x0000002800087224 */ /* 0x000fe200078e0208 */
[----:B------:R-:W-:Y:S01]  /*9160*/  SHF.L.U32 R55, R45, 0x10, RZ ;  /* 0x000000102d377819 */ /* 0x000fe200000006ff */
[----:B------:R-:W-:Y:S01]  /*9170*/  IMAD R10, R38, R10, RZ ;  /* 0x0000000a260a7224 */ /* 0x000fe200078e02ff */
[----:B------:R-:W-:Y:S01]  /*9180*/  PRMT R53, R46, 0x8880, RZ ;  /* 0x000088802e357816 */ /* 0x000fe200000000ff */
[----:B------:R-:W-:Y:S01]  /*9190*/  IMAD R9, R2, R40, R9 ;  /* 0x0000002802097224 */ /* 0x000fe200078e0209 */
[----:B------:R-:W-:Y:S01]  /*91a0*/  SHF.R.S32.HI R45, RZ, 0x18, R45 ;  /* 0x00000018ff2d7819 */ /* 0x000fe2000001142d */
[----:B------:R-:W-:Y:S01]  /*91b0*/  IMAD R0, R38, R20, RZ ;  /* 0x0000001426007224 */ /* 0x000fe200078e02ff */
[----:B------:R-:W-:Y:S01]  /*91c0*/  SHF.L.U32 R52, R46, 0x10, RZ ;  /* 0x000000102e347819 */ /* 0x000fe200000006ff */
[C---:B------:R-:W-:Y:S01]  /*91d0*/  IMAD R11, R38.reuse, R11, RZ ;  /* 0x0000000b260b7224 */ /* 0x040fe200078e02ff */
[C---:B------:R-:W-:Y:S01]  /*91e0*/  PRMT R50, R47.reuse, 0x8880, RZ ;  /* 0x000088802f327816 */ /* 0x040fe200000000ff */
[C---:B------:R-:W-:Y:S01]  /*91f0*/  IMAD R2, R38.reuse, R21, RZ ;  /* 0x0000001526027224 */ /* 0x040fe200078e02ff */
[----:B------:R-:W-:Y:S01]  /*9200*/  SHF.R.S32.HI R46, RZ, 0x18, R46 ;  /* 0x00000018ff2e7819 */ /* 0x000fe2000001142e */
[C---:B------:R-:W-:Y:S01]  /*9210*/  IMAD R20, R38.reuse, R24, RZ ;  /* 0x0000001826147224 */ /* 0x040fe200078e02ff */
[----:B------:R-:W-:Y:S01]  /*9220*/  SHF.L.U32 R49, R47, 0x10, RZ ;  /* 0x000000102f317819 */ /* 0x000fe200000006ff */
[C---:B------:R-:W-:Y:S01]  /*9230*/  IMAD R21, R38.reuse, R25, RZ ;  /* 0x0000001926157224 */ /* 0x040fe200078e02ff */
[----:B------:R-:W-:Y:S01]  /*9240*/  SHF.R.S32.HI R47, RZ, 0x18, R47 ;  /* 0x00000018ff2f7819 */ /* 0x000fe2000001142f */
[----:B------:R-:W-:Y:S01]  /*9250*/  IMAD R24, R38, R28, RZ ;  /* 0x0000001c26187224 */ /* 0x000fe200078e02ff */
[----:B------:R-:W-:Y:S01]  /*9260*/  SHF.L.U32 R57, R44, 0x8, RZ ;  /* 0x000000082c397819 */ /* 0x000fe200000006ff */
[----:B------:R-:W-:Y:S01]  /*9270*/  IMAD R10, R3, R40, R10 ;  /* 0x00000028030a7224 */ /* 0x000fe200078e020a */
[----:B------:R-:W-:Y:S01]  /*9280*/  SHF.R.S32.HI R44, RZ, 0x18, R44 ;  /* 0x00000018ff2c7819 */ /* 0x000fe2000001142c */
[----:B------:R-:W-:Y:S01]  /*9290*/  IMAD R12, R38, R12, RZ ;  /* 0x0000000c260c7224 */ /* 0x000fe200078e02ff */
[----:B------:R-:W-:Y:S01]  /*92a0*/  IADD3 R36, PT, PT, R36, 0x1, RZ ;  /* 0x0000000124247810 */ /* 0x000fe20007ffe0ff */
[C---:B------:R-:W-:Y:S02]  /*92b0*/  IMAD R25, R38.reuse, R29, RZ ;  /* 0x0000001d26197224 */ /* 0x040fe400078e02ff */
[C---:B------:R-:W-:Y:S01]  /*92c0*/  IMAD R28, R38.reuse, R32, RZ ;  /* 0x00000020261c7224 */ /* 0x040fe200078e02ff */
[----:B------:R-:W-:Y:S01]  /*92d0*/  SHF.R.S32.HI R32, RZ, 0x18, R64 ;  /* 0x00000018ff207819 */ /* 0x000fe20000011440 */
[C---:B------:R-:W-:Y:S01]  /*92e0*/  IMAD R29, R38.reuse, R33, RZ ;  /* 0x00000021261d7224 */ /* 0x040fe200078e02ff */
[----:B------:R-:W-:Y:S01]  /*92f0*/  I2IP.S8.S32.SAT R33, R7, R6, RZ ;  /* 0x0000000607217239 */ /* 0x000fe200000014ff */
[----:B------:R-:W-:Y:S01]  /*9300*/  IMAD R11, R41, R40, R11 ;  /* 0x00000028290b7224 */ /* 0x000fe200078e020b */
[----:B------:R-:W-:Y:S01]  /*9310*/  SHF.R.S32.HI R6, RZ, 0x18, R63 ;  /* 0x00000018ff067819 */ /* 0x000fe2000001143f */
[C---:B------:R-:W-:Y:S01]  /*9320*/  IMAD R13, R38.reuse, R13, RZ ;  /* 0x0000000d260d7224 */ /* 0x040fe200078e02ff */
[----:B------:R-:W-:Y:S01]  /*9330*/  MOV R7, R62 ;  /* 0x0000003e00077202 */ /* 0x000fe20000000f00 */
[C---:B------:R-:W-:Y:S02]  /*9340*/  IMAD R14, R38.reuse, R14, RZ ;  /* 0x0000000e260e7224 */ /* 0x040fe400078e02ff */
[C---:B------:R-:W-:Y:S02]  /*9350*/  IMAD R3, R38.reuse, R22, RZ ;  /* 0x0000001626037224 */ /* 0x040fe400078e02ff */
[----:B------:R-:W-:Y:S02]  /*9360*/  IMAD R12, R39, R40, R12 ;  /* 0x00000028270c7224 */ /* 0x000fe400078e020c */
[C---:B------:R-:W-:Y:S02]  /*9370*/  IMAD R22, R38.reuse, R26, RZ ;  /* 0x0000001a26167224 */ /* 0x040fe400078e02ff */
[C---:B------:R-:W-:Y:S02]  /*9380*/  IMAD R15, R38.reuse, R15, RZ ;  /* 0x0000000f260f7224 */ /* 0x040fe400078e02ff */
[----:B------:R-:W-:Y:S02]  /*9390*/  IMAD R26, R38, R30, RZ ;  /* 0x0000001e261a7224 */ /* 0x000fe400078e02ff */
[----:B------:R-:W-:Y:S02]  /*93a0*/  IMAD R13, R32, R40, R13 ;  /* 0x00000028200d7224 */ /* 0x000fe400078e020d */
[C---:B------:R-:W-:Y:S01]  /*93b0*/  IMAD R30, R38.reuse, R34, RZ ;  /* 0x00000022261e7224 */ /* 0x040fe200078e02ff */
[----:B------:R-:W-:Y:S01]  /*93c0*/  I2IP.S8.S32.SAT R34, R11, R10, RZ ;  /* 0x0000000a0b227239 */ /* 0x000fe200000014ff */
[----:B------:R-:W-:Y:S01]  /*93d0*/  IMAD R16, R38, R16, RZ ;  /* 0x0000001026107224 */ /* 0x000fe200078e02ff */
[----:B------:R-:W-:Y:S01]  /*93e0*/  SHF.R.S32.HI R10, RZ, 0x18, R61 ;  /* 0x00000018ff0a7819 */ /* 0x000fe2000001143d */
[----:B------:R-:W-:Y:S01]  /*93f0*/  IMAD R14, R6, R40, R14 ;  /* 0x00000028060e7224 */ /* 0x000fe200078e020e */
[----:B------:R-:W-:Y:S01]  /*9400*/  I2IP.S8.S32.SAT R61, R9, R8, R34 ;  /* 0x00000008093d7239 */ /* 0x000fe20000001422 */
[----:B------:R-:W-:Y:S01]  /*9410*/  IMAD R17, R38, R17, RZ ;  /* 0x0000001126117224 */ /* 0x000fe200078e02ff */
[----:B------:R-:W-:Y:S01]  /*9420*/  SHF.R.S32.HI R11, RZ, 0x18, R60 ;  /* 0x00000018ff0b7819 */ /* 0x000fe2000001143c */
[----:B------:R-:W-:Y:S01]  /*9430*/  IMAD R15, R42, R40, R15 ;  /* 0x000000282a0f7224 */ /* 0x000fe200078e020f */
[----:B------:R-:W-:Y:S01]  /*9440*/  I2IP.S8.S32.SAT R60, R5, R4, R33 ;  /* 0x00000004053c7239 */ /* 0x000fe20000001421 */
[C---:B------:R-:W-:Y:S01]  /*9450*/  IMAD R18, R38.reuse, R18, RZ ;  /* 0x0000001226127224 */ /* 0x040fe200078e02ff */
[----:B------:R-:W-:Y:S01]  /*9460*/  SHF.R.S32.HI R5, RZ, 0x18, R58 ;  /* 0x00000018ff057819 */ /* 0x000fe2000001143a */
[----:B------:R-:W-:Y:S01]  /*9470*/  IMAD R16, R7, R40, R16 ;  /* 0x0000002807107224 */ /* 0x000fe200078e0210 */
[----:B------:R-:W-:Y:S01]  /*9480*/  I2IP.S8.S32.SAT R14, R15, R14, RZ ;  /* 0x0000000e0f0e7239 */ /* 0x000fe200000014ff */
[----:B------:R-:W-:Y:S01]  /*9490*/  IMAD R19, R38, R19, RZ ;  /* 0x0000001326137224 */ /* 0x000fe200078e02ff */
[----:B------:R-:W-:Y:S01]  /*94a0*/  SHF.R.S32.HI R7, RZ, 0x18, R48 ;  /* 0x00000018ff077819 */ /* 0x000fe20000011430 */
[----:B------:R-:W-:Y:S01]  /*94b0*/  IMAD R17, R10, R40, R17 ;  /* 0x000000280a117224 */ /* 0x000fe200078e0211 */
[----:B------:R-:W-:Y:S01]  /*94c0*/  I2IP.S8.S32.SAT R62, R13, R12, R14 ;  /* 0x0000000c0d3e7239 */ /* 0x000fe2000000140e */
[-C--:B------:R-:W-:Y:S01]  /*94d0*/  IMAD R18, R11, R40.reuse, R18 ;  /* 0x000000280b127224 */ /* 0x080fe200078e0212 */
[----:B------:R-:W-:Y:S01]  /*94e0*/  SHF.R.S32.HI R6, RZ, 0x18, R57 ;  /* 0x00000018ff067819 */ /* 0x000fe20000011439 */
[----:B------:R-:W-:Y:S02]  /*94f0*/  IMAD.MOV.U32 R4, RZ, RZ, R59 ;  /* 0x000000ffff047224 */ /* 0x000fe400078e003b */
[-C--:B------:R-:W-:Y:S02]  /*9500*/  IMAD R19, R43, R40.reuse, R19 ;  /* 0x000000282b137224 */ /* 0x080fe400078e0213 */
[----:B------:R-:W-:Y:S01]  /*9510*/  IMAD R0, R4, R40, R0 ;  /* 0x0000002804007224 */ /* 0x000fe200078e0200 */
[----:B------:R-:W-:Y:S01]  /*9520*/  MOV R4, R56 ;  /* 0x0000003800047202 */ /* 0x000fe20000000f00 */
[----:B------:R-:W-:Y:S01]  /*9530*/  IMAD R23, R38, R23, RZ ;  /* 0x0000001726177224 */ /* 0x000fe200078e02ff */
[----:B------:R-:W-:Y:S01]  /*9540*/  I2IP.S8.S32.SAT R18, R19, R18, RZ ;  /* 0x0000001213127239 */ /* 0x000fe200000014ff */
[-C--:B------:R-:W-:Y:S01]  /*9550*/  IMAD R2, R5, R40.reuse, R2 ;  /* 0x0000002805027224 */ /* 0x080fe200078e0202 */
[----:B------:R-:W-:Y:S01]  /*9560*/  SHF.R.S32.HI R5, RZ, 0x18, R55 ;  /* 0x00000018ff057819 */ /* 0x000fe20000011437 */
[----:B------:R-:W-:Y:S01]  /*9570*/  IMAD R3, R6, R40, R3 ;  /* 0x0000002806037224 */ /* 0x000fe200078e0203 */
[----:B------:R-:W-:Y:S01]  /*9580*/  I2IP.S8.S32.SAT R63, R17, R16, R18 ;  /* 0x00000010113f7239 */ /* 0x000fe20000001412 */
[-C--:B------:R-:W-:Y:S01]  /*9590*/  IMAD R23, R44, R40.reuse, R23 ;  /* 0x000000282c177224 */ /* 0x080fe200078e0217 */
[----:B------:R-:W-:Y:S01]  /*95a0*/  SHF.R.S32.HI R6, RZ, 0x18, R54 ;  /* 0x00000018ff067819 */ /* 0x000fe20000011436 */
[-C--:B------:R-:W-:Y:S01]  /*95b0*/  IMAD R20, R4, R40.reuse, R20 ;  /* 0x0000002804147224 */ /* 0x080fe200078e0214 */
[----:B------:R-:W-:Y:S01]  /*95c0*/  MOV R4, R53 ;  /* 0x0000003500047202 */ /* 0x000fe20000000f00 */
[----:B------:R1:W-:Y:S01]  /*95d0*/  STS.128 [R69+UR44+0x5200], R60 ;  /* 0x0052003c45007988 */ /* 0x0003e20008000c2c */
[----:B------:R-:W-:Y:S01]  /*95e0*/  IMAD R27, R38, R27, RZ ;  /* 0x0000001b261b7224 */ /* 0x000fe200078e02ff */
[----:B------:R-:W-:Y:S01]  /*95f0*/  I2IP.S8.S32.SAT R3, R23, R3, RZ ;  /* 0x0000000317037239 */ /* 0x000fe200000014ff */
[-C--:B------:R-:W-:Y:S01]  /*9600*/  IMAD R21, R5, R40.reuse, R21 ;  /* 0x0000002805157224 */ /* 0x080fe200078e0215 */
[----:B------:R-:W-:Y:S01]  /*9610*/  SHF.R.S32.HI R5, RZ, 0x18, R52 ;  /* 0x00000018ff057819 */ /* 0x000fe20000011434 */
[-C--:B------:R-:W-:Y:S01]  /*9620*/  IMAD R22, R6, R40.reuse, R22 ;  /* 0x0000002806167224 */ /* 0x080fe200078e0216 */
[----:B------:R-:W-:Y:S01]  /*9630*/  SHF.R.S32.HI R6, RZ, 0x18, R49 ;  /* 0x00000018ff067819 */ /* 0x000fe20000011431 */
[-C--:B------:R-:W-:Y:S02]  /*9640*/  IMAD R27, R45, R40.reuse, R27 ;  /* 0x000000282d1b7224 */ /* 0x080fe400078e021b */
[-C--:B------:R-:W-:Y:S01]  /*9650*/  IMAD R24, R4, R40.reuse, R24 ;  /* 0x0000002804187224 */ /* 0x080fe200078e0218 */
[----:B------:R-:W-:Y:S01]  /*9660*/  SHF.R.S32.HI R4, RZ, 0x18, R51 ;  /* 0x00000018ff047819 */ /* 0x000fe20000011433 */
[----:B------:R-:W-:Y:S01]  /*9670*/  IMAD R25, R5, R40, R25 ;  /* 0x0000002805197224 */ /* 0x000fe200078e0219 */
[----:B------:R-:W-:Y:S01]  /*9680*/  MOV R5, R50 ;  /* 0x0000003200057202 */ /* 0x000fe20000000f00 */
[----:B------:R-:W-:Y:S02]  /*9690*/  IMAD R31, R38, R31, RZ ;  /* 0x0000001f261f7224 */ /* 0x000fe400078e02ff */
[----:B------:R-:W-:Y:S01]  /*96a0*/  IMAD R26, R4, R40, R26 ;  /* 0x00000028041a7224 */ /* 0x000fe200078e021a */
[----:B------:R-:W-:Y:S01]  /*96b0*/  I2IP.S8.S32.SAT R4, R2, R0, R3 ;  /* 0x0000000002047239 */ /* 0x000fe20000001403 */
[-C--:B------:R-:W-:Y:S02]  /*96c0*/  IMAD R31, R46, R40.reuse, R31 ;  /* 0x000000282e1f7224 */ /* 0x080fe400078e021f */
[----:B------:R-:W-:Y:S01]  /*96d0*/  IMAD R28, R5, R40, R28 ;  /* 0x00000028051c7224 */ /* 0x000fe200078e021c */
[----:B------:R-:W-:Y:S01]  /*96e0*/  I2IP.S8.S32.SAT R5, R27, R22, RZ ;  /* 0x000000161b057239 */ /* 0x000fe200000014ff */
[----:B------:R-:W-:Y:S01]  /*96f0*/  IMAD R29, R6, R40, R29 ;  /* 0x00000028061d7224 */ /* 0x000fe200078e021d */
[----:B------:R-:W-:Y:S01]  /*9700*/  I2IP.S8.S32.SAT R6, R31, R26, RZ ;  /* 0x0000001a1f067239 */ /* 0x000fe200000014ff */
[----:B------:R-:W-:Y:S01]  /*9710*/  IMAD R35, R38, R35, RZ ;  /* 0x0000002326237224 */ /* 0x000fe200078e02ff */
[----:B------:R-:W-:Y:S01]  /*9720*/  I2IP.S8.S32.SAT R5, R21, R20, R5 ;  /* 0x0000001415057239 */ /* 0x000fe20000001405 */
[----:B------:R-:W-:Y:S01]  /*9730*/  IMAD R30, R7, R40, R30 ;  /* 0x00000028071e7224 */ /* 0x000fe200078e021e */
[----:B------:R-:W-:Y:S01]  /*9740*/  I2IP.S8.S32.SAT R6, R25, R24, R6 ;  /* 0x0000001819067239 */ /* 0x000fe20000001406 */
[----:B------:R-:W-:Y:S05]  /*9750*/  IMAD R35, R47, R40, R35 ;  /* 0x000000282f237224 */ /* 0x000fea00078e0223 */
[----:B------:R-:W-:Y:S04]  /*9760*/  I2IP.S8.S32.SAT R7, R35, R30, RZ ;  /* 0x0000001e23077239 */ /* 0x000fe800000014ff */
[----:B------:R-:W-:Y:S05]  /*9770*/  I2IP.S8.S32.SAT R7, R29, R28, R7 ;  /* 0x0000001c1d077239 */ /* 0x000fea0000001407 */
        /* <DEDUP_REMOVED lines=18> */
.L_x_128:
[----:B------:R-:W-:Y:S05]  /*98a0*/  BSYNC.RECONVERGENT B0 ;  /* 0x0000000000007941 */ /* 0x000fea0003800200 */
.L_x_127:
[----:B------:R-:W-:Y:S01]  /*98b0*/  R2UR UR5, R76 ;  /* 0x000000004c0572ca */ /* 0x000fe200000e0000 */
[----:B------:R-:W-:Y:S01]  /*98c0*/  BAR.SYNC.DEFER_BLOCKING 0x1, 0x80 ;  /* 0x0042000000007b1d */ /* 0x000fe20000010000 */
[----:B------:R-:W-:Y:S01]  /*98d0*/  R2UR UR4, R77 ;  /* 0x000000004d0472ca */ /* 0x000fe200000e0000 */
[----:B------:R-:W-:Y:S01]  /*98e0*/  UISETP.NE.AND UP0, UPT, UR46, URZ, UPT ;  /* 0x000000ff2e00728c */ /* 0x000fe2000bf05270 */
[----:B------:R-:W-:Y:S02]  /*98f0*/  ISETP.NE.AND P0, PT, R79, 0x2, PT ;  /* 0x000000024f00780c */ /* 0x000fe40003f05270 */
[----:B------:R-:W-:Y:S02]  /*9900*/  ISETP.NE.AND P1, PT, R36, 0x4, PT ;  /* 0x000000042400780c */ /* 0x000fe40003f25270 */
[----:B------:R-:W-:Y:S02]  /*9910*/  SEL R2, RZ, 0x1, P0 ;  /* 0x00000001ff027807 */ /* 0x000fe40000000000 */
[----:B------:R-:W-:Y:S02]  /*9920*/  SEL R0, RZ, 0x1, P1 ;  /* 0x00000001ff007807 */ /* 0x000fe40000800000 */
[----:B------:R-:W-:Y:S01]  /*9930*/  LOP3.LUT R83, R83, R2, RZ, 0x3c, !PT ;  /* 0x0000000253537212 */ /* 0x000fe200078e3cff */
[----:B------:R-:W-:Y:S01]  /*9940*/  UIADD3 UR28, UPT, UPT, UR37, UR5, URZ ;  /* 0x00000005251c7290 */ /* 0x000fe2000fffe0ff */
[----:B------:R-:W-:Y:S01]  /*9950*/  LOP3.LUT R84, R84, R0, RZ, 0x3c, !PT ;  /* 0x0000000054547212 */ /* 0x000fe200078e3cff */
[----:B------:R-:W-:Y:S01]  /*9960*/  UIADD3 UR24, UPT, UPT, UR38, UR4, URZ ;  /* 0x0000000426187290 */ /* 0x000fe2000fffe0ff */
[----:B------:R-:W-:Y:S02]  /*9970*/  SEL R79, R79, RZ, P0 ;  /* 0x000000ff4f4f7207 */ /* 0x000fe40000000000 */
[----:B------:R-:W-:Y:S01]  /*9980*/  SEL R36, R36, RZ, P1 ;  /* 0x000000ff24247207 */ /* 0x000fe20000800000 */
[----:B------:R-:W-:Y:S01]  /*9990*/  UMOV UR36, UR59 ;  /* 0x0000003b00247c82 */ /* 0x000fe20008000000 */
[----:B------:R-:W-:Y:S07]  /*99a0*/  BRA.U UP0, `(.L_x_129) ;  /* 0xffffffb900c47547 */ /* 0x000fee000b83ffff */
[----:B------:R-:W-:Y:S05]  /*99b0*/  EXIT ;  /* 0x000000000000794d */ /* 0x000fea0003800000 */
.L_x_24:
[----:B---3--:R3:W4:Y:S02]  /*99c0*/  SYNCS.PHASECHK.TRANS64.TRYWAIT P0, [R0+URZ+0xe0], R2 ;  /* 0x0000e002000075a7 */ /* 0x00872400080011ff */
[----:B----4-:R-:W-:Y:S05]  /*99d0*/  @!P0 NANOSLEEP.SYNCS 0x989680 ;  /* 0x009896800000895d */ /* 0x010fea0003900000 */
[----:B------:R-:W4:Y:S02]  /*99e0*/  @!P0 SYNCS.PHASECHK.TRANS64 P0, [R0+URZ+0xe0], R2 ;  /* 0x0000e002000085a7 */ /* 0x000f2400080010ff */
[----:B----4-:R-:W-:Y:S05]  /*99f0*/  @!P0 BRA `(.L_x_24) ;  /* 0xfffffffc00f08947 */ /* 0x010fea000383ffff */
[----:B------:R-:W-:Y:S05]  /*9a00*/  BRA `(.L_x_130) ;  /* 0xffffff7c00907947 */ /* 0x000fea000383ffff */
.L_x_27:
[----:B--2---:R-:W-:-:S07]  /*9a10*/  MOV R0, UR33 ;  /* 0x0000002100007c02 */ /* 0x004fce0008000f00 */
.L_x_131:
[----:B--2---:R2:W3:Y:S02]  /*9a20*/  SYNCS.PHASECHK.TRANS64.TRYWAIT P0, [R0+URZ+0x10], R3 ;  /* 0x00001003000075a7 */ /* 0x0044e400080011ff */
[----:B---3--:R-:W-:Y:S05]  /*9a30*/  @!P0 NANOSLEEP.SYNCS 0x989680 ;  /* 0x009896800000895d */ /* 0x008fea0003900000 */
[----:B------:R-:W3:Y:S02]  /*9a40*/  @!P0 SYNCS.PHASECHK.TRANS64 P0, [R0+URZ+0x10], R3 ;  /* 0x00001003000085a7 */ /* 0x000ee400080010ff */
[----:B---3--:R-:W-:Y:S05]  /*9a50*/  @!P0 BRA `(.L_x_131) ;  /* 0xfffffffc00f08947 */ /* 0x008fea000383ffff */
[----:B------:R-:W-:Y:S05]  /*9a60*/  BRA `(.L_x_26) ;  /* 0xffffff7c00d87947 */ /* 0x000fea000383ffff */
.L_x_34:
[----:B-1----:R-:W-:-:S07]  /*9a70*/  MOV R0, UR33 ;  /* 0x0000002100007c02 */ /* 0x002fce0008000f00 */
.L_x_132:
[----:B-1----:R1:W2:Y:S02]  /*9a80*/  SYNCS.PHASECHK.TRANS64.TRYWAIT P0, [R0+URZ+0x10], R3 ;  /* 0x00001003000075a7 */ /* 0x0022a400080011ff */
[----:B--2---:R-:W-:Y:S05]  /*9a90*/  @!P0 NANOSLEEP.SYNCS 0x989680 ;  /* 0x009896800000895d */ /* 0x004fea0003900000 */
[----:B------:R-:W2:Y:S02]  /*9aa0*/  @!P0 SYNCS.PHASECHK.TRANS64 P0, [R0+URZ+0x10], R3 ;  /* 0x00001003000085a7 */ /* 0x000ea400080010ff */
[----:B--2---:R-:W-:Y:S05]  /*9ab0*/  @!P0 BRA `(.L_x_132) ;  /* 0xfffffffc00f08947 */ /* 0x004fea000383ffff */
[----:B------:R-:W-:Y:S05]  /*9ac0*/  BRA `(.L_x_33) ;  /* 0xffffff8000c87947 */ /* 0x000fea000383ffff */
.L_x_39:
[----:B-1----:R1:W2:Y:S02]  /*9ad0*/  SYNCS.PHASECHK.TRANS64.TRYWAIT P0, [R3+URZ+0x70], R0 ;  /* 0x00007000030075a7 */ /* 0x0022a400080011ff */
[----:B--2---:R-:W-:Y:S05]  /*9ae0*/  @!P0 NANOSLEEP.SYNCS 0x989680 ;  /* 0x009896800000895d */ /* 0x004fea0003900000 */
[----:B------:R-:W2:Y:S02]  /*9af0*/  @!P0 SYNCS.PHASECHK.TRANS64 P0, [R3+URZ+0x70], R0 ;  /* 0x00007000030085a7 */ /* 0x000ea400080010ff */
[----:B--2---:R-:W-:Y:S05]  /*9b00*/  @!P0 BRA `(.L_x_39) ;  /* 0xfffffffc00f08947 */ /* 0x004fea000383ffff */
[----:B------:R-:W-:Y:S05]  /*9b10*/  BRA `(.L_x_133) ;  /* 0xffffff8400987947 */ /* 0x000fea000383ffff */
.L_x_43:
[----:B------:R-:W-:-:S07]  /*9b20*/  MOV R0, UR4 ;  /* 0x0000000400007c02 */ /* 0x000fce0008000f00 */
.L_x_134:
[----:B-1----:R1:W2:Y:S02]  /*9b30*/  SYNCS.PHASECHK.TRANS64.TRYWAIT P0, [R0+URZ], R2 ;  /* 0x00000002000075a7 */ /* 0x0022a400080011ff */
[----:B--2---:R-:W-:Y:S05]  /*9b40*/  @!P0 NANOSLEEP.SYNCS 0x989680 ;  /* 0x009896800000895d */ /* 0x004fea0003900000 */
[----:B------:R-:W2:Y:S02]  /*9b50*/  @!P0 SYNCS.PHASECHK.TRANS64 P0, [R0+URZ], R2 ;  /* 0x00000002000085a7 */ /* 0x000ea400080010ff */
[----:B--2---:R-:W-:Y:S05]  /*9b60*/  @!P0 BRA `(.L_x_134) ;  /* 0xfffffffc00f08947 */ /* 0x004fea000383ffff */
[----:B------:R-:W-:Y:S05]  /*9b70*/  BRA `(.L_x_135) ;  /* 0xffffff8c00447947 */ /* 0x000fea000383ffff */
.L_x_46:
[----:B--2---:R2:W3:Y:S02]  /*9b80*/  SYNCS.PHASECHK.TRANS64.TRYWAIT P0, [R2+URZ+0xd0], R4 ;  /* 0x0000d004020075a7 */ /* 0x0044e400080011ff */
[----:B---3--:R-:W-:Y:S05]  /*9b90*/  @!P0 NANOSLEEP.SYNCS 0x989680 ;  /* 0x009896800000895d */ /* 0x008fea0003900000 */
[----:B------:R-:W3:Y:S02]  /*9ba0*/  @!P0 SYNCS.PHASECHK.TRANS64 P0, [R2+URZ+0xd0], R4 ;  /* 0x0000d004020085a7 */ /* 0x000ee400080010ff */
[----:B---3--:R-:W-:Y:S05]  /*9bb0*/  @!P0 BRA `(.L_x_46) ;  /* 0xfffffffc00f08947 */ /* 0x008fea000383ffff */
[----:B------:R-:W-:Y:S05]  /*9bc0*/  BRA `(.L_x_136) ;  /* 0xffffff8c00a07947 */ /* 0x000fea000383ffff */
.L_x_47:
[----:B------:R-:W-:-:S07]  /*9bd0*/  MOV R2, UR4 ;  /* 0x0000000400027c02 */ /* 0x000fce0008000f00 */
.L_x_137:
[----:B--2---:R2:W3:Y:S02]  /*9be0*/  SYNCS.PHASECHK.TRANS64.TRYWAIT P0, [R2+URZ+0x80], R5 ;  /* 0x00008005020075a7 */ /* 0x0044e400080011ff */
[----:B---3--:R-:W-:Y:S05]  /*9bf0*/  @!P0 NANOSLEEP.SYNCS 0x989680 ;  /* 0x009896800000895d */ /* 0x008fea0003900000 */
[----:B------:R-:W3:Y:S02]  /*9c00*/  @!P0 SYNCS.PHASECHK.TRANS64 P0, [R2+URZ+0x80], R5 ;  /* 0x00008005020085a7 */ /* 0x000ee400080010ff */
[----:B---3--:R-:W-:Y:S05]  /*9c10*/  @!P0 BRA `(.L_x_137) ;  /* 0xfffffffc00f08947 */ /* 0x008fea000383ffff */
[----:B------:R-:W-:Y:S05]  /*9c20*/  BRA `(.L_x_138) ;  /* 0xffffff8c00b07947 */ /* 0x000fea000383ffff */
.L_x_48:
[----:B--2---:R2:W3:Y:S02]  /*9c30*/  SYNCS.PHASECHK.TRANS64.TRYWAIT P1, [R2+URZ+0x70], R4 ;  /* 0x00007004020075a7 */ /* 0x0044e400080211ff */
[----:B---3--:R-:W-:Y:S05]  /*9c40*/  @!P1 NANOSLEEP.SYNCS 0x989680 ;  /* 0x009896800000995d */ /* 0x008fea0003900000 */
[----:B------:R-:W3:Y:S02]  /*9c50*/  @!P1 SYNCS.PHASECHK.TRANS64 P1, [R2+URZ+0x70], R4 ;  /* 0x00007004020095a7 */ /* 0x000ee400080210ff */
[----:B---3--:R-:W-:Y:S05]  /*9c60*/  @!P1 BRA `(.L_x_48) ;  /* 0xfffffffc00f09947 */ /* 0x008fea000383ffff */
[----:B------:R-:W-:Y:S05]  /*9c70*/  BRA `(.L_x_139) ;  /* 0xffffff8c00e07947 */ /* 0x000fea000383ffff */
.L_x_51:
[----:B------:R-:W-:-:S07]  /*9c80*/  MOV R0, UR4 ;  /* 0x0000000400007c02 */ /* 0x000fce0008000f00 */
.L_x_140:
[----:B--2---:R2:W3:Y:S02]  /*9c90*/  SYNCS.PHASECHK.TRANS64.TRYWAIT P0, [R0+URZ+0x80], R2 ;  /* 0x00008002000075a7 */ /* 0x0044e400080011ff */
[----:B---3--:R-:W-:Y:S05]  /*9ca0*/  @!P0 NANOSLEEP.SYNCS 0x989680 ;  /* 0x009896800000895d */ /* 0x008fea0003900000 */
[----:B------:R-:W3:Y:S02]  /*9cb0*/  @!P0 SYNCS.PHASECHK.TRANS64 P0, [R0+URZ+0x80], R2 ;  /* 0x00008002000085a7 */ /* 0x000ee400080010ff */
[----:B---3--:R-:W-:Y:S05]  /*9cc0*/  @!P0 BRA `(.L_x_140) ;  /* 0xfffffffc00f08947 */ /* 0x008fea000383ffff */
[----:B------:R-:W-:Y:S05]  /*9cd0*/  BRA `(.L_x_50) ;  /* 0xffffff9000347947 */ /* 0x000fea000383ffff */
.L_x_58:
[----:B-1----:R1:W2:Y:S02]  /*9ce0*/  SYNCS.PHASECHK.TRANS64.TRYWAIT P1, [R0+URZ+0x70], R2 ;  /* 0x00007002000075a7 */ /* 0x0022a400080211ff */
[----:B--2---:R-:W-:Y:S05]  /*9cf0*/  @!P1 NANOSLEEP.SYNCS 0x989680 ;  /* 0x009896800000995d */ /* 0x004fea0003900000 */
[----:B------:R-:W2:Y:S02]  /*9d00*/  @!P1 SYNCS.PHASECHK.TRANS64 P1, [R0+URZ+0x70], R2 ;  /* 0x00007002000095a7 */ /* 0x000ea400080210ff */
[----:B--2---:R-:W-:Y:S05]  /*9d10*/  @!P1 BRA `(.L_x_58) ;  /* 0xfffffffc00f09947 */ /* 0x004fea000383ffff */
[----:B------:R-:W-:Y:S05]  /*9d20*/  BRA `(.L_x_141) ;  /* 0xffffff9400c87947 */ /* 0x000fea000383ffff */
.L_x_59:
[----:B------:R-:W-:-:S07]  /*9d30*/  MOV R2, UR46 ;  /* 0x0000002e00027c02 */ /* 0x000fce0008000f00 */
.L_x_142:
[----:B-1----:R1:W2:Y:S02]  /*9d40*/  SYNCS.PHASECHK.TRANS64.TRYWAIT P0, [R2+URZ+0xb0], R0 ;  /* 0x0000b000020075a7 */ /* 0x0022a400080011ff */
[----:B--2---:R-:W-:Y:S05]  /*9d50*/  @!P0 NANOSLEEP.SYNCS 0x989680 ;  /* 0x009896800000895d */ /* 0x004fea0003900000 */
[----:B------:R-:W2:Y:S02]  /*9d60*/  @!P0 SYNCS.PHASECHK.TRANS64 P0, [R2+URZ+0xb0], R0 ;  /* 0x0000b000020085a7 */ /* 0x000ea400080010ff */
[----:B--2---:R-:W-:Y:S05]  /*9d70*/  @!P0 BRA `(.L_x_142) ;  /* 0xfffffffc00f08947 */ /* 0x004fea000383ffff */
[----:B------:R-:W-:Y:S05]  /*9d80*/  BRA `(.L_x_143) ;  /* 0xffffff9800187947 */ /* 0x000fea000383ffff */
.L_x_62:
[----:B------:R-:W-:Y:S07]  /*9d90*/  MOV R0, UR7 ;  /* 0x0000000700007c02 */ /* 0x000fee0008000f00 */
.L_x_144:
[----:B-1----:R1:W2:Y:S02]  /*9da0*/  SYNCS.PHASECHK.TRANS64.TRYWAIT P0, [R0+URZ], R2 ;  /* 0x00000002000075a7 */ /* 0x0022a400080011ff */
[----:B--2---:R-:W-:Y:S05]  /*9db0*/  @!P0 NANOSLEEP.SYNCS 0x989680 ;  /* 0x009896800000895d */ /* 0x004fea0003900000 */
[----:B------:R-:W2:Y:S02]  /*9dc0*/  @!P0 SYNCS.PHASECHK.TRANS64 P0, [R0+URZ], R2 ;  /* 0x00000002000085a7 */ /* 0x000ea400080010ff */
[----:B--2---:R-:W-:Y:S05]  /*9dd0*/  @!P0 BRA `(.L_x_144) ;  /* 0xfffffffc00f08947 */ /* 0x004fea000383ffff */
[----:B------:R-:W-:Y:S05]  /*9de0*/  BRA `(.L_x_61) ;  /* 0xffffff9800347947 */ /* 0x000fea000383ffff */
.L_x_65:
[----:B------:R-:W-:-:S07]  /*9df0*/  MOV R0, UR4 ;  /* 0x0000000400007c02 */ /* 0x000fce0008000f00 */
.L_x_145:
[----:B--2---:R2:W4:Y:S02]  /*9e00*/  SYNCS.PHASECHK.TRANS64.TRYWAIT P0, [R0+URZ], R2 ;  /* 0x00000002000075a7 */ /* 0x00452400080011ff */
[----:B----4-:R-:W-:Y:S05]  /*9e10*/  @!P0 NANOSLEEP.SYNCS 0x989680 ;  /* 0x009896800000895d */ /* 0x010fea0003900000 */
[----:B------:R-:W4:Y:S02]  /*9e20*/  @!P0 SYNCS.PHASECHK.TRANS64 P0, [R0+URZ], R2 ;  /* 0x00000002000085a7 */ /* 0x000f2400080010ff */
[----:B----4-:R-:W-:Y:S05]  /*9e30*/  @!P0 BRA `(.L_x_145) ;  /* 0xfffffffc00f08947 */ /* 0x010fea000383ffff */
[----:B------:R-:W-:Y:S05]  /*9e40*/  BRA `(.L_x_146) ;  /* 0xffffff9c00607947 */ /* 0x000fea000383ffff */
.L_x_66:
[----:B------:R-:W-:-:S07]  /*9e50*/  MOV R0, UR5 ;  /* 0x0000000500007c02 */ /* 0x000fce0008000f00 */
.L_x_147:
[----:B-1----:R1:W2:Y:S02]  /*9e60*/  SYNCS.PHASECHK.TRANS64.TRYWAIT P0, [R0+URZ], R3 ;  /* 0x00000003000075a7 */ /* 0x0022a400080011ff */
[----:B--2---:R-:W-:Y:S05]  /*9e70*/  @!P0 NANOSLEEP.SYNCS 0x989680 ;  /* 0x009896800000895d */ /* 0x004fea0003900000 */
[----:B------:R-:W2:Y:S02]  /*9e80*/  @!P0 SYNCS.PHASECHK.TRANS64 P0, [R0+URZ], R3 ;  /* 0x00000003000085a7 */ /* 0x000ea400080010ff */
[----:B--2---:R-:W-:Y:S05]  /*9e90*/  @!P0 BRA `(.L_x_147) ;  /* 0xfffffffc00f08947 */ /* 0x004fea000383ffff */
[----:B------:R-:W-:Y:S05]  /*9ea0*/  BRA `(.L_x_148) ;  /* 0xffffff9c006c7947 */ /* 0x000fea000383ffff */
.L_x_67:
[----:B------:R-:W-:-:S07]  /*9eb0*/  MOV R0, UR5 ;  /* 0x0000000500007c02 */ /* 0x000fce0008000f00 */
.L_x_149:
[----:B-1----:R1:W2:Y:S02]  /*9ec0*/  SYNCS.PHASECHK.TRANS64.TRYWAIT P0, [R0+URZ], R3 ;  /* 0x00000003000075a7 */ /* 0x0022a400080011ff */
[----:B--2---:R-:W-:Y:S05]  /*9ed0*/  @!P0 NANOSLEEP.SYNCS 0x989680 ;  /* 0x009896800000895d */ /* 0x004fea0003900000 */
[----:B------:R-:W2:Y:S02]  /*9ee0*/  @!P0 SYNCS.PHASECHK.TRANS64 P0, [R0+URZ], R3 ;  /* 0x00000003000085a7 */ /* 0x000ea400080010ff */
[----:B--2---:R-:W-:Y:S05]  /*9ef0*/  @!P0 BRA `(.L_x_149) ;  /* 0xfffffffc00f08947 */ /* 0x004fea000383ffff */
[----:B------:R-:W-:Y:S05]  /*9f00*/  BRA `(.L_x_150) ;  /* 0xffffff9c00787947 */ /* 0x000fea000383ffff */
.L_x_68:
[----:B-1----:R-:W-:-:S07]  /*9f10*/  MOV R0, UR4 ;  /* 0x0000000400007c02 */ /* 0x002fce0008000f00 */
.L_x_151:
[----:B-1----:R1:W2:Y:S02]  /*9f20*/  SYNCS.PHASECHK.TRANS64.TRYWAIT P0, [R0+URZ], R2 ;  /* 0x00000002000075a7 */ /* 0x0022a400080011ff */
[----:B--2---:R-:W-:Y:S05]  /*9f30*/  @!P0 NANOSLEEP.SYNCS 0x989680 ;  /* 0x009896800000895d */ /* 0x004fea0003900000 */
[----:B------:R-:W2:Y:S02]  /*9f40*/  @!P0 SYNCS.PHASECHK.TRANS64 P0, [R0+URZ], R2 ;  /* 0x00000002000085a7 */ /* 0x000ea400080010ff */
[----:B--2---:R-:W-:Y:S05]  /*9f50*/  @!P0 BRA `(.L_x_151) ;  /* 0xfffffffc00f08947 */ /* 0x004fea000383ffff */
[----:B------:R-:W-:Y:S05]  /*9f60*/  BRA `(.L_x_152) ;  /* 0xffffff9c00847947 */ /* 0x000fea000383ffff */
.L_x_73:
[----:B--2---:R2:W3:Y:S02]  /*9f70*/  SYNCS.PHASECHK.TRANS64.TRYWAIT P0, [R8+URZ+0x70], R0 ;  /* 0x00007000080075a7 */ /* 0x0044e400080011ff */
[----:B---3--:R-:W-:Y:S05]  /*9f80*/  @!P0 NANOSLEEP.SYNCS 0x989680 ;  /* 0x009896800000895d */ /* 0x008fea0003900000 */
[----:B------:R-:W3:Y:S02]  /*9f90*/  @!P0 SYNCS.PHASECHK.TRANS64 P0, [R8+URZ+0x70], R0 ;  /* 0x00007000080085a7 */ /* 0x000ee400080010ff */
[----:B---3--:R-:W-:Y:S05]  /*9fa0*/  @!P0 BRA `(.L_x_73) ;  /* 0xfffffffc00f08947 */ /* 0x008fea000383ffff */
[----:B------:R-:W-:Y:S05]  /*9fb0*/  BRA `(.L_x_153) ;  /* 0xffffffa000b87947 */ /* 0x000fea000383ffff */
.L_x_76:
[----:B--2---:R-:W-:Y:S07]  /*9fc0*/  MOV R0, UR21 ;  /* 0x0000001500007c02 */ /* 0x004fee0008000f00 */
.L_x_154:
[----:B--2---:R2:W3:Y:S02]  /*9fd0*/  SYNCS.PHASECHK.TRANS64.TRYWAIT P1, [R0+URZ+0x68], R2 ;  /* 0x00006802000075a7 */ /* 0x0044e400080211ff */
[----:B---3--:R-:W-:Y:S05]  /*9fe0*/  @!P1 NANOSLEEP.SYNCS 0x989680 ;  /* 0x009896800000995d */ /* 0x008fea0003900000 */
[----:B------:R-:W3:Y:S02]  /*9ff0*/  @!P1 SYNCS.PHASECHK.TRANS64 P1, [R0+URZ+0x68], R2 ;  /* 0x00006802000095a7 */ /* 0x000ee400080210ff */
[----:B---3--:R-:W-:Y:S05]  /*a000*/  @!P1 BRA `(.L_x_154) ;  /* 0xfffffffc00f09947 */ /* 0x008fea000383ffff */
[----:B------:R-:W-:Y:S05]  /*a010*/  BRA `(.L_x_75) ;  /* 0xffffffa800347947 */ /* 0x000fea000383ffff */
.L_x_79:
[----:B--2---:R-:W-:Y:S07]  /*a020*/  MOV R0, UR21 ;  /* 0x0000001500007c02 */ /* 0x004fee0008000f00 */
.L_x_155:
[----:B--2---:R2:W3:Y:S02]  /*a030*/  SYNCS.PHASECHK.TRANS64.TRYWAIT P0, [R0+URZ+0x40], R4 ;  /* 0x00004004000075a7 */ /* 0x0044e400080011ff */
[----:B---3--:R-:W-:Y:S05]  /*a040*/  @!P0 NANOSLEEP.SYNCS 0x989680 ;  /* 0x009896800000895d */ /* 0x008fea0003900000 */
[----:B------:R-:W3:Y:S02]  /*a050*/  @!P0 SYNCS.PHASECHK.TRANS64 P0, [R0+URZ+0x40], R4 ;  /* 0x00004004000085a7 */ /* 0x000ee400080010ff */
[----:B---3--:R-:W-:Y:S05]  /*a060*/  @!P0 BRA `(.L_x_155) ;  /* 0xfffffffc00f08947 */ /* 0x008fea000383ffff */
[----:B------:R-:W-:Y:S05]  /*a070*/  BRA `(.L_x_156) ;  /* 0xffffffa8008c7947 */ /* 0x000fea000383ffff */
.L_x_80:
[----:B------:R-:W-:Y:S07]  /*a080*/  MOV R0, UR21 ;  /* 0x0000001500007c02 */ /* 0x000fee0008000f00 */
.L_x_157:
[----:B--2---:R2:W3:Y:S02]  /*a090*/  SYNCS.PHASECHK.TRANS64.TRYWAIT P0, [R0+URZ+0x48], R4 ;  /* 0x00004804000075a7 */ /* 0x0044e400080011ff */
[----:B---3--:R-:W-:Y:S05]  /*a0a0*/  @!P0 NANOSLEEP.SYNCS 0x989680 ;  /* 0x009896800000895d */ /* 0x008fea0003900000 */
[----:B------:R-:W3:Y:S02]  /*a0b0*/  @!P0 SYNCS.PHASECHK.TRANS64 P0, [R0+URZ+0x48], R4 ;  /* 0x00004804000085a7 */ /* 0x000ee400080010ff */
[----:B---3--:R-:W-:Y:S05]  /*a0c0*/  @!P0 BRA `(.L_x_157) ;  /* 0xfffffffc00f08947 */ /* 0x008fea000383ffff */
[----:B------:R-:W-:Y:S05]  /*a0d0*/  BRA `(.L_x_158) ;  /* 0xffffffa800c87947 */ /* 0x000fea000383ffff */
.L_x_81:
[----:B------:R-:W-:Y:S07]  /*a0e0*/  MOV R0, UR21 ;  /* 0x0000001500007c02 */ /* 0x000fee0008000f00 */
.L_x_159:
[----:B--2---:R2:W3:Y:S02]  /*a0f0*/  SYNCS.PHASECHK.TRANS64.TRYWAIT P0, [R0+URZ+0x50], R4 ;  /* 0x00005004000075a7 */ /* 0x0044e400080011ff */
[----:B---3--:R-:W-:Y:S05]  /*a100*/  @!P0 NANOSLEEP.SYNCS 0x989680 ;  /* 0x009896800000895d */ /* 0x008fea0003900000 */
[----:B------:R-:W3:Y:S02]  /*a110*/  @!P0 SYNCS.PHASECHK.TRANS64 P0, [R0+URZ+0x50], R4 ;  /* 0x00005004000085a7 */ /* 0x000ee400080010ff */
[----:B---3--:R-:W-:Y:S05]  /*a120*/  @!P0 BRA `(.L_x_159) ;  /* 0xfffffffc00f08947 */ /* 0x008fea000383ffff */
[----:B------:R-:W-:Y:S05]  /*a130*/  BRA `(.L_x_160) ;  /* 0xffffffac00107947 */ /* 0x000fea000383ffff */
.L_x_82:
[----:B------:R-:W-:Y:S07]  /*a140*/  MOV R0, UR21 ;  /* 0x0000001500007c02 */ /* 0x000fee0008000f00 */
.L_x_161:
[----:B--2---:R2:W3:Y:S02]  /*a150*/  SYNCS.PHASECHK.TRANS64.TRYWAIT P0, [R0+URZ+0x58], R4 ;  /* 0x00005804000075a7 */ /* 0x0044e400080011ff */
[----:B---3--:R-:W-:Y:S05]  /*a160*/  @!P0 NANOSLEEP.SYNCS 0x989680 ;  /* 0x009896800000895d */ /* 0x008fea0003900000 */
[----:B------:R-:W3:Y:S02]  /*a170*/  @!P0 SYNCS.PHASECHK.TRANS64 P0, [R0+URZ+0x58], R4 ;  /* 0x00005804000085a7 */ /* 0x000ee400080010ff */
[----:B---3--:R-:W-:Y:S05]  /*a180*/  @!P0 BRA `(.L_x_161) ;  /* 0xfffffffc00f08947 */ /* 0x008fea000383ffff */
[----:B------:R-:W-:Y:S05]  /*a190*/  BRA `(.L_x_162) ;  /* 0xffffffac005c7947 */ /* 0x000fea000383ffff */
.L_x_84:
[----:B------:R-:W-:-:S07]  /*a1a0*/  MOV R0, UR21 ;  /* 0x0000001500007c02 */ /* 0x000fce0008000f00 */
.L_x_163:
[----:B---3--:R3:W4:Y:S02]  /*a1b0*/  SYNCS.PHASECHK.TRANS64.TRYWAIT P0, [R0+URZ+0x40], R2 ;  /* 0x00004002000075a7 */ /* 0x00872400080011ff */
[----:B----4-:R-:W-:Y:S05]  /*a1c0*/  @!P0 NANOSLEEP.SYNCS 0x989680 ;  /* 0x009896800000895d */ /* 0x010fea0003900000 */
[----:B------:R-:W4:Y:S02]  /*a1d0*/  @!P0 SYNCS.PHASECHK.TRANS64 P0, [R0+URZ+0x40], R2 ;  /* 0x00004002000085a7 */ /* 0x000f2400080010ff */
[----:B----4-:R-:W-:Y:S05]  /*a1e0*/  @!P0 BRA `(.L_x_163) ;  /* 0xfffffffc00f08947 */ /* 0x010fea000383ffff */
[----:B------:R-:W-:Y:S05]  /*a1f0*/  BRA `(.L_x_164) ;  /* 0xffffffac00d47947 */ /* 0x000fea000383ffff */
.L_x_85:
[----:B---3--:R-:W-:-:S07]  /*a200*/  MOV R0, UR21 ;  /* 0x0000001500007c02 */ /* 0x008fce0008000f00 */
.L_x_165:
[----:B---3--:R3:W4:Y:S02]  /*a210*/  SYNCS.PHASECHK.TRANS64.TRYWAIT P0, [R0+URZ+0x48], R2 ;  /* 0x00004802000075a7 */ /* 0x00872400080011ff */
[----:B----4-:R-:W-:Y:S05]  /*a220*/  @!P0 NANOSLEEP.SYNCS 0x989680 ;  /* 0x009896800000895d */ /* 0x010fea0003900000 */
[----:B------:R-:W4:Y:S02]  /*a230*/  @!P0 SYNCS.PHASECHK.TRANS64 P0, [R0+URZ+0x48], R2 ;  /* 0x00004802000085a7 */ /* 0x000f2400080010ff */
[----:B----4-:R-:W-:Y:S05]  /*a240*/  @!P0 BRA `(.L_x_165) ;  /* 0xfffffffc00f08947 */ /* 0x010fea000383ffff */
[----:B------:R-:W-:Y:S05]  /*a250*/  BRA `(.L_x_166) ;  /* 0xffffffac00c47947 */ /* 0x000fea000383ffff */
.L_x_86:
[----:B---3--:R-:W-:-:S07]  /*a260*/  MOV R0, UR21 ;  /* 0x0000001500007c02 */ /* 0x008fce0008000f00 */
.L_x_167:
[----:B---3--:R3:W4:Y:S02]  /*a270*/  SYNCS.PHASECHK.TRANS64.TRYWAIT P0, [R0+URZ+0x50], R2 ;  /* 0x00005002000075a7 */ /* 0x00872400080011ff */
[----:B----4-:R-:W-:Y:S05]  /*a280*/  @!P0 NANOSLEEP.SYNCS 0x989680 ;  /* 0x009896800000895d */ /* 0x010fea0003900000 */
[----:B------:R-:W4:Y:S02]  /*a290*/  @!P0 SYNCS.PHASECHK.TRANS64 P0, [R0+URZ+0x50], R2 ;  /* 0x00005002000085a7 */ /* 0x000f2400080010ff */
[----:B----4-:R-:W-:Y:S05]  /*a2a0*/  @!P0 BRA `(.L_x_167) ;  /* 0xfffffffc00f08947 */ /* 0x010fea000383ffff */
[----:B------:R-:W-:Y:S05]  /*a2b0*/  BRA `(.L_x_168) ;  /* 0xffffffac00b47947 */ /* 0x000fea000383ffff */
.L_x_88:
[----:B-1----:R1:W2:Y:S02]  /*a2c0*/  SYNCS.PHASECHK.TRANS64.TRYWAIT P0, [R3+URZ+0x70], R0 ;  /* 0x00007000030075a7 */ /* 0x0022a400080011ff */
[----:B--2---:R-:W-:Y:S05]  /*a2d0*/  @!P0 NANOSLEEP.SYNCS 0x989680 ;  /* 0x009896800000895d */ /* 0x004fea0003900000 */
[----:B------:R-:W2:Y:S02]  /*a2e0*/  @!P0 SYNCS.PHASECHK.TRANS64 P0, [R3+URZ+0x70], R0 ;  /* 0x00007000030085a7 */ /* 0x000ea400080010ff */
[----:B--2---:R-:W-:Y:S05]  /*a2f0*/  @!P0 BRA `(.L_x_88) ;  /* 0xfffffffc00f08947 */ /* 0x004fea000383ffff */
[----:B------:R-:W-:Y:S05]  /*a300*/  BRA `(.L_x_169) ;  /* 0xffffffb000807947 */ /* 0x000fea000383ffff */
.L_x_99:
[----:B-1----:R1:W2:Y:S02]  /*a310*/  SYNCS.PHASECHK.TRANS64.TRYWAIT P1, [R2+URZ+0x20], R0 ;  /* 0x00002000020075a7 */ /* 0x0022a400080211ff */
[----:B--2---:R-:W-:Y:S05]  /*a320*/  @!P1 NANOSLEEP.SYNCS 0x989680 ;  /* 0x009896800000995d */ /* 0x004fea0003900000 */
[----:B------:R-:W2:Y:S02]  /*a330*/  @!P1 SYNCS.PHASECHK.TRANS64 P1, [R2+URZ+0x20], R0 ;  /* 0x00002000020095a7 */ /* 0x000ea400080210ff */
[----:B--2---:R-:W-:Y:S05]  /*a340*/  @!P1 BRA `(.L_x_99) ;  /* 0xfffffffc00f09947 */ /* 0x004fea000383ffff */
[----:B------:R-:W-:Y:S05]  /*a350*/  BRA `(.L_x_98) ;  /* 0xffffffbc00f47947 */ /* 0x000fea000383ffff */
.L_x_101:
[----:B-1----:R1:W2:Y:S02]  /*a360*/  SYNCS.PHASECHK.TRANS64.TRYWAIT P0, [R52+URZ+0x90], R3 ;  /* 0x00009003340075a7 */ /* 0x0022a400080011ff */
[----:B--2---:R-:W-:Y:S05]  /*a370*/  @!P0 NANOSLEEP.SYNCS 0x989680 ;  /* 0x009896800000895d */ /* 0x004fea0003900000 */
[----:B------:R-:W2:Y:S02]  /*a380*/  @!P0 SYNCS.PHASECHK.TRANS64 P0, [R52+URZ+0x90], R3 ;  /* 0x00009003340085a7 */ /* 0x000ea400080010ff */
[----:B--2---:R-:W-:Y:S05]  /*a390*/  @!P0 BRA `(.L_x_101) ;  /* 0xfffffffc00f08947 */ /* 0x004fea000383ffff */
[----:B------:R-:W-:Y:S05]  /*a3a0*/  BRA `(.L_x_100) ;  /* 0xffffffc000487947 */ /* 0x000fea000383ffff */
.L_x_109:
[----:B--2---:R2:W3:Y:S02]  /*a3b0*/  SYNCS.PHASECHK.TRANS64.TRYWAIT P0, [R0+URZ+0x20], R2 ;  /* 0x00002002000075a7 */ /* 0x0044e400080011ff */
[----:B---3--:R-:W-:Y:S05]  /*a3c0*/  @!P0 NANOSLEEP.SYNCS 0x989680 ;  /* 0x009896800000895d */ /* 0x008fea0003900000 */
[----:B------:R-:W3:Y:S02]  /*a3d0*/  @!P0 SYNCS.PHASECHK.TRANS64 P0, [R0+URZ+0x20], R2 ;  /* 0x00002002000085a7 */ /* 0x000ee400080010ff */
[----:B---3--:R-:W-:Y:S05]  /*a3e0*/  @!P0 BRA `(.L_x_109) ;  /* 0xfffffffc00f08947 */ /* 0x008fea000383ffff */
[----:B------:R-:W-:Y:S05]  /*a3f0*/  BRA `(.L_x_108) ;  /* 0xffffffcc003c7947 */ /* 0x000fea000383ffff */
.L_x_117:
[----:B--2---:R2:W3:Y:S02]  /*a400*/  SYNCS.PHASECHK.TRANS64.TRYWAIT P0, [R0+URZ+0x20], R4 ;  /* 0x00002004000075a7 */ /* 0x0044e400080011ff */
[----:B---3--:R-:W-:Y:S05]  /*a410*/  @!P0 NANOSLEEP.SYNCS 0x989680 ;  /* 0x009896800000895d */ /* 0x008fea0003900000 */
[----:B------:R-:W3:Y:S02]  /*a420*/  @!P0 SYNCS.PHASECHK.TRANS64 P0, [R0+URZ+0x20], R4 ;  /* 0x00002004000085a7 */ /* 0x000ee400080010ff */
[----:B---3--:R-:W-:Y:S05]  /*a430*/  @!P0 BRA `(.L_x_117) ;  /* 0xfffffffc00f08947 */ /* 0x008fea000383ffff */
[----:B------:R-:W-:Y:S05]  /*a440*/  BRA `(.L_x_116) ;  /* 0xffffffd800787947 */ /* 0x000fea000383ffff */
.L_x_125:
[----:B--2---:R2:W3:Y:S02]  /*a450*/  SYNCS.PHASECHK.TRANS64.TRYWAIT P0, [R0+URZ+0x20], R2 ;  /* 0x00002002000075a7 */ /* 0x0044e400080011ff */
[----:B---3--:R-:W-:Y:S05]  /*a460*/  @!P0 NANOSLEEP.SYNCS 0x989680 ;  /* 0x009896800000895d */ /* 0x008fea0003900000 */
[----:B------:R-:W3:Y:S02]  /*a470*/  @!P0 SYNCS.PHASECHK.TRANS64 P0, [R0+URZ+0x20], R2 ;  /* 0x00002002000085a7 */ /* 0x000ee400080010ff */
[----:B---3--:R-:W-:Y:S05]  /*a480*/  @!P0 BRA `(.L_x_125) ;  /* 0xfffffffc00f08947 */ /* 0x008fea000383ffff */
[----:B------:R-:W-:Y:S05]  /*a490*/  BRA `(.L_x_124) ;  /* 0xffffffe400c47947 */ /* 0x000fea000383ffff */
        .weak           $__internal_0_$__cuda_sm10x_tcgen05_guardrail_trap_col_being_dealloced_not_returned_by_alloc
        .type           $__internal_0_$__cuda_sm10x_tcgen05_guardrail_trap_col_being_dealloced_not_returned_by_alloc,@function
        .size           $__internal_0_$__cuda_sm10x_tcgen05_guardrail_trap_col_being_dealloced_not_returned_by_alloc,($__internal_1_$__cuda_sm10x_tcgen05_guardrail_trap_phase_invalid_during_alloc - $__internal_0_$__cuda_sm10x_tcgen05_guardrail_trap_col_being_dealloced_not_returned_by_alloc)
$__internal_0_$__cuda_sm10x_tcgen05_guardrail_trap_col_being_dealloced_not_returned_by_alloc:
[----:B------:R-:W-:Y:S05]  /*a4a0*/  BPT.TRAP 0x1 ;  /* 0x000000040000795c */ /* 0x000fea0000300000 */
[----:B------:R-:W-:-:S04]  /*a4b0*/  HFMA2 R3, -RZ, RZ, 0, 0 ;  /* 0x00000000ff037431 */ /* 0x000fc800000001ff */
[----:B------:R-:W-:Y:S05]  /*a4c0*/  RET.REL.NODEC R2 `(_ZN7cutlass13device_kernelINS_4gemm6kernel13GemmUniversalIN4cute5tupleIJiiiiEEENS1_10collective13CollectiveMmaINS1_35MainloopSm100TmaUmmaWarpSpecializedILi2ELi2ELi4ENS5_IJNS4_1CILi2EEENSA_ILi1EEESC_EEEEENS5_IJNSA_ILi64EEENSA_ILi256EEESG_EEEaNS5_IJlSC_lEEEaSI_NS4_8TiledMMAINS4_8MMA_AtomIJNS4_15SM100_MMA_S8_SSIaaiLi64ELi256ELNS4_4UMMA5MajorE0ELSN_0ELNSM_8SaturateE0EEEEEENS4_6LayoutINS5_IJSC_SC_SC_EEENS5_IJNSA_ILi0EEEST_ST_EEEEENS5_IJNS4_10UnderscoreESW_SW_EEEEENS4_13SM90_TMA_LOADENS4_14ComposedLayoutINS4_7SwizzleILi3ELi4ELi3EEENS4_18smem_ptr_flag_bitsILi8EEENSR_INS5_IJNSA_ILi8EEENSA_ILi128EEEEEENS5_IJS16_SC_EEEEEEEvNS4_8identityENS4_23SM90_TMA_LOAD_MULTICASTES1A_vS1B_EENS_8epilogue10collective18CollectiveEpilogueINS1E_23Sm100TmaWarpSpecializedILi4ELi2ELi32ELb0ELb0EEEJSH_NS5_IJNSR_ISF_SC_EES1J_EEEaSI_aSI_NS1E_6fusion15FusionCallbacksIS1I_NS1L_17LinearCombinationIaiaiLNS_15FloatRoundStyleE2EEESH_S1K_JEEENS4_5SM1004TMEM4LOAD26SM100_TMEM_LOAD_16dp32b32xESZ_NS10_INS11_ILi2ELi4ELi3EEES14_NSR_INS5_IJS15_SF_EEENS5_IJSF_SC_EEEEEEENS4_39AutoVectorizingCopyWithAssumedAlignmentILi128EEENS4_14SM90_TMA_STOREES1Z_S21_S21_EEEvvEEEEvNT_6ParamsE) ;  /* 0xffffff5802cc7950 */ /* 0x000fea0003c3ffff */
        .weak           $__internal_1_$__cuda_sm10x_tcgen05_guardrail_trap_phase_invalid_during_alloc
        .type           $__internal_1_$__cuda_sm10x_tcgen05_guardrail_trap_phase_invalid_during_alloc,@function
        .size           $__internal_1_$__cuda_sm10x_tcgen05_guardrail_trap_phase_invalid_during_alloc,($__internal_2_$__cuda_sm10x_tcgen05_guardrail_trap_unallocated_columns_being_dealloced - $__internal_1_$__cuda_sm10x_tcgen05_guardrail_trap_phase_invalid_during_alloc)
$__internal_1_$__cuda_sm10x_tcgen05_guardrail_trap_phase_invalid_during_alloc:
[----:B------:R-:W-:Y:S05]  /*a4d0*/  BPT.TRAP 0x1 ;  /* 0x000000040000795c */ /* 0x000fea0000300000 */
[----:B------:R-:W-:-:S04]  /*a4e0*/  MOV R5, 0x0 ;  /* 0x0000000000057802 */ /* 0x000fc80000000f00 */
[----:B------:R-:W-:Y:S05]  /*a4f0*/  RET.REL.NODEC R4 `(_ZN7cutlass13device_kernelINS_4gemm6kernel13GemmUniversalIN4cute5tupleIJiiiiEEENS1_10collective13CollectiveMmaINS1_35MainloopSm100TmaUmmaWarpSpecializedILi2ELi2ELi4ENS5_IJNS4_1CILi2EEENSA_ILi1EEESC_EEEEENS5_IJNSA_ILi64EEENSA_ILi256EEESG_EEEaNS5_IJlSC_lEEEaSI_NS4_8TiledMMAINS4_8MMA_AtomIJNS4_15SM100_MMA_S8_SSIaaiLi64ELi256ELNS4_4UMMA5MajorE0ELSN_0ELNSM_8SaturateE0EEEEEENS4_6LayoutINS5_IJSC_SC_SC_EEENS5_IJNSA_ILi0EEEST_ST_EEEEENS5_IJNS4_10UnderscoreESW_SW_EEEEENS4_13SM90_TMA_LOADENS4_14ComposedLayoutINS4_7SwizzleILi3ELi4ELi3EEENS4_18smem_ptr_flag_bitsILi8EEENSR_INS5_IJNSA_ILi8EEENSA_ILi128EEEEEENS5_IJS16_SC_EEEEEEEvNS4_8identityENS4_23SM90_TMA_LOAD_MULTICASTES1A_vS1B_EENS_8epilogue10collective18CollectiveEpilogueINS1E_23Sm100TmaWarpSpecializedILi4ELi2ELi32ELb0ELb0EEEJSH_NS5_IJNSR_ISF_SC_EES1J_EEEaSI_aSI_NS1E_6fusion15FusionCallbacksIS1I_NS1L_17LinearCombinationIaiaiLNS_15FloatRoundStyleE2EEESH_S1K_JEEENS4_5SM1004TMEM4LOAD26SM100_TMEM_LOAD_16dp32b32xESZ_NS10_INS11_ILi2ELi4ELi3EEES14_NSR_INS5_IJS15_SF_EEENS5_IJSF_SC_EEEEEEENS4_39AutoVectorizingCopyWithAssumedAlignmentILi128EEENS4_14SM90_TMA_STOREES1Z_S21_S21_EEEvvEEEEvNT_6ParamsE) ;  /* 0xffffff5804c07950 */ /* 0x000fea0003c3ffff */
        .weak           $__internal_2_$__cuda_sm10x_tcgen05_guardrail_trap_unallocated_columns_being_dealloced
        .type           $__internal_2_$__cuda_sm10x_tcgen05_guardrail_trap_unallocated_columns_being_dealloced,@function
        .size           $__internal_2_$__cuda_sm10x_tcgen05_guardrail_trap_unallocated_columns_being_dealloced,(.L_x_171 - $__internal_2_$__cuda_sm10x_tcgen05_guardrail_trap_unallocated_columns_being_dealloced)
$__internal_2_$__cuda_sm10x_tcgen05_guardrail_trap_unallocated_columns_being_dealloced:
[----:B------:R-:W-:Y:S05]  /*a500*/  BPT.TRAP 0x1 ;  /* 0x000000040000795c */ /* 0x000fea0000300000 */
[----:B------:R-:W-:-:S04]  /*a510*/  HFMA2 R3, -RZ, RZ, 0, 0 ;  /* 0x00000000ff037431 */ /* 0x000fc800000001ff */
[----:B------:R-:W-:Y:S05]  /*a520*/  RET.REL.NODEC R2 `(_ZN7cutlass13device_kernelINS_4gemm6kernel13GemmUniversalIN4cute5tupleIJiiiiEEENS1_10collective13CollectiveMmaINS1_35MainloopSm100TmaUmmaWarpSpecializedILi2ELi2ELi4ENS5_IJNS4_1CILi2EEENSA_ILi1EEESC_EEEEENS5_IJNSA_ILi64EEENSA_ILi256EEESG_EEEaNS5_IJlSC_lEEEaSI_NS4_8TiledMMAINS4_8MMA_AtomIJNS4_15SM100_MMA_S8_SSIaaiLi64ELi256ELNS4_4UMMA5MajorE0ELSN_0ELNSM_8SaturateE0EEEEEENS4_6LayoutINS5_IJSC_SC_SC_EEENS5_IJNSA_ILi0EEEST_ST_EEEEENS5_IJNS4_10UnderscoreESW_SW_EEEEENS4_13SM90_TMA_LOADENS4_14ComposedLayoutINS4_7SwizzleILi3ELi4ELi3EEENS4_18smem_ptr_flag_bitsILi8EEENSR_INS5_IJNSA_ILi8EEENSA_ILi128EEEEEENS5_IJS16_SC_EEEEEEEvNS4_8identityENS4_23SM90_TMA_LOAD_MULTICASTES1A_vS1B_EENS_8epilogue10collective18CollectiveEpilogueINS1E_23Sm100TmaWarpSpecializedILi4ELi2ELi32ELb0ELb0EEEJSH_NS5_IJNSR_ISF_SC_EES1J_EEEaSI_aSI_NS1E_6fusion15FusionCallbacksIS1I_NS1L_17LinearCombinationIaiaiLNS_15FloatRoundStyleE2EEESH_S1K_JEEENS4_5SM1004TMEM4LOAD26SM100_TMEM_LOAD_16dp32b32xESZ_NS10_INS11_ILi2ELi4ELi3EEES14_NSR_INS5_IJS15_SF_EEENS5_IJSF_SC_EEEEEEENS4_39AutoVectorizingCopyWithAssumedAlignmentILi128EEENS4_14SM90_TMA_STOREES1Z_S21_S21_EEEvvEEEEvNT_6ParamsE) ;  /* 0xffffff5802b47950 */ /* 0x000fea0003c3ffff */
.L_x_170:
[----:B------:R-:W-:-:S00]  /*a530*/  BRA `(.L_x_170) ;  /* 0xfffffffc00fc7947 */ /* 0x000fc0000383ffff */
[----:B------:R-:W-:-:S00]  /*a540*/  NOP ;  /* 0x0000000000007918 */ /* 0x000fc00000000000 */
        /* <DEDUP_REMOVED lines=11> */
.L_x_171:


//--------------------- .nv.global.init           --------------------------
	.section	.nv.global.init,"aw",@progbits
.nv.global.init:
	.type		$str$27,@object
	.size		$str$27,($str$28 - $str$27)
$str$27:
        /*0000*/ 	.byte	0x28, 0x61, 0x64, 0x64, 0x72, 0x65, 0x73, 0x73, 0x20, 0x26, 0x20, 0x6d, 0x61, 0x73, 0x6b, 0x29
        /*0010*/ 	.byte	0x20, 0x3d, 0x3d, 0x20, 0x30, 0x00
	.type		$str$28,@object
	.size		$str$28,($str$26 - $str$28)
$str$28:
        /*0016*/ 	.byte	0x2f, 0x74, 0x6d, 0x70, 0x2f, 0x63, 0x75, 0x74, 0x6c, 0x61, 0x73, 0x73, 0x5f, 0x73, 0x77, 0x65
        /*0026*/ 	.byte	0x65, 0x70, 0x5f, 0x73, 0x72, 0x63, 0x2f, 0x69, 0x6e, 0x63, 0x6c, 0x75, 0x64, 0x65, 0x2f, 0x63
        /*0036*/ 	.byte	0x75, 0x74, 0x65, 0x2f, 0x70, 0x6f, 0x69, 0x6e, 0x74, 0x65, 0x72, 0x5f, 0x66, 0x6c, 0x61, 0x67
        /*0046*/ 	.byte	0x67, 0x65, 0x64, 0x2e, 0x68, 0x70, 0x70, 0x00
	.type		$str$26,@object
	.size		$str$26,($str$25 - $str$26)
$str$26:
        /*004e*/ 	.byte	0x2f, 0x74, 0x6d, 0x70, 0x2f, 0x63, 0x75, 0x74, 0x6c, 0x61, 0x73, 0x73, 0x5f, 0x73, 0x77, 0x65
        /*005e*/ 	.byte	0x65, 0x70, 0x5f, 0x73, 0x72, 0x63, 0x2f, 0x69, 0x6e, 0x63, 0x6c, 0x75, 0x64, 0x65, 0x2f, 0x63
        /*006e*/ 	.byte	0x75, 0x74, 0x65, 0x2f, 0x61, 0x74, 0x6f, 0x6d, 0x2f, 0x63, 0x6f, 0x70, 0x79, 0x5f, 0x74, 0x72
        /*007e*/ 	.byte	0x61, 0x69, 0x74, 0x73, 0x5f, 0x73, 0x6d, 0x31, 0x30, 0x30, 0x2e, 0x68, 0x70, 0x70, 0x00
	.type		$str$25,@object
	.size		$str$25,(__unnamed_1 - $str$25)
$str$25:
        /*008d*/ 	.byte	0x28, 0x28, 0x75, 0x69, 0x6e, 0x74, 0x33, 0x32, 0x5f, 0x74, 0x28, 0x74, 0x68, 0x72, 0x65, 0x61
        /*009d*/ 	.byte	0x64, 0x49, 0x64, 0x78, 0x2e, 0x78, 0x29, 0x20, 0x2f, 0x20, 0x33, 0x32, 0x29, 0x20, 0x25, 0x20
        /*00ad*/ 	.byte	0x34, 0x29, 0x20, 0x3d, 0x3d, 0x20, 0x28, 0x28, 0x28, 0x74, 0x6d, 0x65, 0x6d, 0x5f, 0x61, 0x64
        /*00bd*/ 	.byte	0x64, 0x72, 0x20, 0x3e, 0x3e, 0x20, 0x31, 0x36, 0x29, 0x20, 0x2f, 0x20, 0x33, 0x32, 0x29, 0x20
        /*00cd*/ 	.byte	0x25, 0x20, 0x34, 0x29, 0x00
	.type		__unnamed_1,@object
	.size		__unnamed_1,(__unnamed_2 - __unnamed_1)
__unnamed_1:
        /*00d2*/ 	.byte	0x61, 0x75, 0x74, 0x6f, 0x20, 0x63, 0x75, 0x74, 0x65, 0x3a, 0x3a, 0x61, 0x73, 0x5f, 0x70, 0x6f
        /* <DEDUP_REMOVED lines=24> */
        /*0262*/ 	.byte	0x00
	.type		__unnamed_2,@object
	.size		__unnamed_2,(__unnamed_3 - __unnamed_2)
__unnamed_2:
        /* <DEDUP_REMOVED lines=26> */
	.type		__unnamed_3,@object
	.size		__unnamed_3,(.L_3 - __unnamed_3)
__unnamed_3:
        /* <DEDUP_REMOVED lines=41> */
.L_3:


//--------------------- .nv.shared._ZN7cutlass13device_kernelINS_4gemm6kernel13GemmUniversalIN4cute5tupleIJiiiiEEENS1_10collective13CollectiveMmaINS1_35MainloopSm100TmaUmmaWarpSpecializedILi2ELi2ELi4ENS5_IJNS4_1CILi2EEENSA_ILi1EEESC_EEEEENS5_IJNSA_ILi64EEENSA_ILi256EEESG_EEEaNS5_IJlSC_lEEEaSI_NS4_8TiledMMAINS4_8MMA_AtomIJNS4_15SM100_MMA_S8_SSIaaiLi64ELi256ELNS4_4UMMA5MajorE0ELSN_0ELNSM_8SaturateE0EEEEEENS4_6LayoutINS5_IJSC_SC_SC_EEENS5_IJNSA_ILi0EEEST_ST_EEEEENS5_IJNS4_10UnderscoreESW_SW_EEEEENS4_13SM90_TMA_LOADENS4_14ComposedLayoutINS4_7SwizzleILi3ELi4ELi3EEENS4_18smem_ptr_flag_bitsILi8EEENSR_INS5_IJNSA_ILi8EEENSA_ILi128EEEEEENS5_IJS16_SC_EEEEEEEvNS4_8identityENS4_23SM90_TMA_LOAD_MULTICASTES1A_vS1B_EENS_8epilogue10collective18CollectiveEpilogueINS1E_23Sm100TmaWarpSpecializedILi4ELi2ELi32ELb0ELb0EEEJSH_NS5_IJNSR_ISF_SC_EES1J_EEEaSI_aSI_NS1E_6fusion15FusionCallbacksIS1I_NS1L_17LinearCombinationIaiaiLNS_15FloatRoundStyleE2EEESH_S1K_JEEENS4_5SM1004TMEM4LOAD26SM100_TMEM_LOAD_16dp32b32xESZ_NS10_INS11_ILi2ELi4ELi3EEES14_NSR_INS5_IJS15_SF_EEENS5_IJSF_SC_EEEEEEENS4_39AutoVectorizingCopyWithAssumedAlignmentILi128EEENS4_14SM90_TMA_STOREES1Z_S21_S21_EEEvvEEEEvNT_6ParamsE --------------------------
	.section	.nv.shared._ZN7cutlass13device_kernelINS_4gemm6kernel13GemmUniversalIN4cute5tupleIJiiiiEEENS1_10collective13CollectiveMmaINS1_35MainloopSm100TmaUmmaWarpSpecializedILi2ELi2ELi4ENS5_IJNS4_1CILi2EEENSA_ILi1EEESC_EEEEENS5_IJNSA_ILi64EEENSA_ILi256EEESG_EEEaNS5_IJlSC_lEEEaSI_NS4_8TiledMMAINS4_8MMA_AtomIJNS4_15SM100_MMA_S8_SSIaaiLi64ELi256ELNS4_4UMMA5MajorE0ELSN_0ELNSM_8SaturateE0EEEEEENS4_6LayoutINS5_IJSC_SC_SC_EEENS5_IJNSA_ILi0EEEST_ST_EEEEENS5_IJNS4_10UnderscoreESW_SW_EEEEENS4_13SM90_TMA_LOADENS4_14ComposedLayoutINS4_7SwizzleILi3ELi4ELi3EEENS4_18smem_ptr_flag_bitsILi8EEENSR_INS5_IJNSA_ILi8EEENSA_ILi128EEEEEENS5_IJS16_SC_EEEEEEEvNS4_8identityENS4_23SM90_TMA_LOAD_MULTICASTES1A_vS1B_EENS_8epilogue10collective18CollectiveEpilogueINS1E_23Sm100TmaWarpSpecializedILi4ELi2ELi32ELb0ELb0EEEJSH_NS5_IJNSR_ISF_SC_EES1J_EEEaSI_aSI_NS1E_6fusion15FusionCallbacksIS1I_NS1L_17LinearCombinationIaiaiLNS_15FloatRoundStyleE2EEESH_S1K_JEEENS4_5SM1004TMEM4LOAD26SM100_TMEM_LOAD_16dp32b32xESZ_NS10_INS11_ILi2ELi4ELi3EEES14_NSR_INS5_IJS15_SF_EEENS5_IJSF_SC_EEEEEEENS4_39AutoVectorizingCopyWithAssumedAlignmentILi128EEENS4_14SM90_TMA_STOREES1Z_S21_S21_EEEvvEEEEvNT_6ParamsE,"aw",@nobits
	.sectionflags	@""
	.align	16
	.zero		1024


//--------------------- .nv.shared.reserved.0     --------------------------
	.section	.nv.shared.reserved.0,"aw",@nobits
	.weak		__nv_reservedSMEM_offset_0_alias
	.size		__nv_reservedSMEM_offset_0_alias, 0, 64
	.other		__nv_reservedSMEM_offset_0_alias,@"STO_CUDA_RESERVED_SHARED STV_DEFAULT"
__nv_reservedSMEM_offset_0_alias:
	.zero		0
.nv.shared.reserved.0:
	.zero		64
	.weak		__nv_reservedSMEM_tcgen05_partition
	.type		__nv_reservedSMEM_tcgen05_partition,@object
	.size		__nv_reservedSMEM_tcgen05_partition,(.L_0 - __nv_reservedSMEM_tcgen05_partition)
__nv_reservedSMEM_tcgen05_partition:
	.zero		32
.L_0:


//--------------------- .nv.global                --------------------------
	.section	.nv.global,"aw",@nobits
.nv.global:
	.type		_ZN40_INTERNAL_8393e3d9_4_k_cu_32421320_182404cute1_E,@object
	.size		_ZN40_INTERNAL_8393e3d9_4_k_cu_32421320_182404cute1_E,(_ZN40_INTERNAL_8393e3d9_4_k_cu_32421320_182404cuda3std3__45__cpo6cbeginE - _ZN40_INTERNAL_8393e3d9_4_k_cu_32421320_182404cute1_E)
_ZN40_INTERNAL_8393e3d9_4_k_cu_32421320_182404cute1_E:
	.zero		1
	.type		_ZN40_INTERNAL_8393e3d9_4_k_cu_32421320_182404cuda3std3__45__cpo6cbeginE,@object
	.size		_ZN40_INTERNAL_8393e3d9_4_k_cu_32421320_182404cuda3std3__45__cpo6cbeginE,(_ZN40_INTERNAL_8393e3d9_4_k_cu_32421320_182404cuda3std3__48in_placeE - _ZN40_INTERNAL_8393e3d9_4_k_cu_32421320_182404cuda3std3__45__cpo6cbeginE)
_ZN40_INTERNAL_8393e3d9_4_k_cu_32421320_182404cuda3std3__45__cpo6cbeginE:
	.zero		1
	.type		_ZN40_INTERNAL_8393e3d9_4_k_cu_32421320_182404cuda3std3__48in_placeE,@object
	.size		_ZN40_INTERNAL_8393e3d9_4_k_cu_32421320_182404cuda3std3__48in_placeE,(_ZN40_INTERNAL_8393e3d9_4_k_cu_32421320_182404cuda3std6ranges3__45__cpo9iter_moveE - _ZN40_INTERNAL_8393e3d9_4_k_cu_32421320_182404cuda3std3__48in_placeE)
_ZN40_INTERNAL_8393e3d9_4_k_cu_32421320_182404cuda3std3__48in_placeE:
	.zero		1
	.type		_ZN40_INTERNAL_8393e3d9_4_k_cu_32421320_182404cuda3std6ranges3__45__cpo9iter_moveE,@object
	.size		_ZN40_INTERNAL_8393e3d9_4_k_cu_32421320_182404cuda3std6ranges3__45__cpo9iter_moveE,(_ZN40_INTERNAL_8393e3d9_4_k_cu_32421320_182404cuda3std3__45__cpo5beginE - _ZN40_INTERNAL_8393e3d9_4_k_cu_32421320_182404cuda3std6ranges3__45__cpo9iter_moveE)
_ZN40_INTERNAL_8393e3d9_4_k_cu_32421320_182404cuda3std6ranges3__45__cpo9iter_moveE:
	.zero		1
	.type		_ZN40_INTERNAL_8393e3d9_4_k_cu_32421320_182404cuda3std3__45__cpo5beginE,@object
	.size		_ZN40_INTERNAL_8393e3d9_4_k_cu_32421320_182404cuda3std3__45__cpo5beginE,(_ZN40_INTERNAL_8393e3d9_4_k_cu_32421320_182404cuda3std3__442_GLOBAL__N__8393e3d9_4_k_cu_32421320_182406ignoreE - _ZN40_INTERNAL_8393e3d9_4_k_cu_32421320_182404cuda3std3__45__cpo5beginE)
_ZN40_INTERNAL_8393e3d9_4_k_cu_32421320_182404cuda3std3__45__cpo5beginE:
	.zero		1
	.type		_ZN40_INTERNAL_8393e3d9_4_k_cu_32421320_182404cuda3std3__442_GLOBAL__N__8393e3d9_4_k_cu_32421320_182406ignoreE,@object
	.size		_ZN40_INTERNAL_8393e3d9_4_k_cu_32421320_182404cuda3std3__442_GLOBAL__N__8393e3d9_4_k_cu_32421320_182406ignoreE,(_ZN40_INTERNAL_8393e3d9_4_k_cu_32421320_182404cute7productE - _ZN40_INTERNAL_8393e3d9_4_k_cu_32421320_182404cuda3std3__442_GLOBAL__N__8393e3d9_4_k_cu_32421320_182406ignoreE)
_ZN40_INTERNAL_8393e3d9_4_k_cu_32421320_182404cuda3std3__442_GLOBAL__N__8393e3d9_4_k_cu_32421320_182406ignoreE:
	.zero		1
	.type		_ZN40_INTERNAL_8393e3d9_4_k_cu_32421320_182404cute7productE,@object
	.size		_ZN40_INTERNAL_8393e3d9_4_k_cu_32421320_182404cute7productE,(_ZN40_INTERNAL_8393e3d9_4_k_cu_32421320_182404cuda3std3__45__cpo3endE - _ZN40_INTERNAL_8393e3d9_4_k_cu_32421320_182404cute7productE)
_ZN40_INTERNAL_8393e3d9_4_k_cu_32421320_182404cute7productE:
	.zero		1
	.type		_ZN40_INTERNAL_8393e3d9_4_k_cu_32421320_182404cuda3std3__45__cpo3endE,@object
	.size		_ZN40_INTERNAL_8393e3d9_4_k_cu_32421320_182404cuda3std3__45__cpo3endE,(_ZN40_INTERNAL_8393e3d9_4_k_cu_32421320_182404cuda3std3__419piecewise_constructE - _ZN40_INTERNAL_8393e3d9_4_k_cu_32421320_182404cuda3std3__45__cpo3endE)
_ZN40_INTERNAL_8393e3d9_4_k_cu_32421320_182404cuda3std3__45__cpo3endE:
	.zero		1
	.type		_ZN40_INTERNAL_8393e3d9_4_k_cu_32421320_182404cuda3std3__419piecewise_constructE,@object
	.size		_ZN40_INTERNAL_8393e3d9_4_k_cu_32421320_182404cuda3std3__419piecewise_constructE,(_ZN40_INTERNAL_8393e3d9_4_k_cu_32421320_182404cuda3std3__45__cpo4cendE - _ZN40_INTERNAL_8393e3d9_4_k_cu_32421320_182404cuda3std3__419piecewise_constructE)
_ZN40_INTERNAL_8393e3d9_4_k_cu_32421320_182404cuda3std3__419piecewise_constructE:
	.zero		1
	.type		_ZN40_INTERNAL_8393e3d9_4_k_cu_32421320_182404cuda3std3__45__cpo4cendE,@object
	.size		_ZN40_INTERNAL_8393e3d9_4_k_cu_32421320_182404cuda3std3__45__cpo4cendE,(_ZN40_INTERNAL_8393e3d9_4_k_cu_32421320_182404cuda3std6ranges3__45__cpo4swapE - _ZN40_INTERNAL_8393e3d9_4_k_cu_32421320_182404cuda3std3__45__cpo4cendE)
_ZN40_INTERNAL_8393e3d9_4_k_cu_32421320_182404cuda3std3__45__cpo4cendE:
	.zero		1
	.type		_ZN40_INTERNAL_8393e3d9_4_k_cu_32421320_182404cuda3std6ranges3__45__cpo4swapE,@object
	.size		_ZN40_INTERNAL_8393e3d9_4_k_cu_32421320_182404cuda3std6ranges3__45__cpo4swapE,(.L_11 - _ZN40_INTERNAL_8393e3d9_4_k_cu_32421320_182404cuda3std6ranges3__45__cpo4swapE)
_ZN40_INTERNAL_8393e3d9_4_k_cu_32421320_182404cuda3std6ranges3__45__cpo4swapE:
	.zero		1
.L_11:


//--------------------- .nv.constant0._ZN7cutlass13device_kernelINS_4gemm6kernel13GemmUniversalIN4cute5tupleIJiiiiEEENS1_10collective13CollectiveMmaINS1_35MainloopSm100TmaUmmaWarpSpecializedILi2ELi2ELi4ENS5_IJNS4_1CILi2EEENSA_ILi1EEESC_EEEEENS5_IJNSA_ILi64EEENSA_ILi256EEESG_EEEaNS5_IJlSC_lEEEaSI_NS4_8TiledMMAINS4_8MMA_AtomIJNS4_15SM100_MMA_S8_SSIaaiLi64ELi256ELNS4_4UMMA5MajorE0ELSN_0ELNSM_8SaturateE0EEEEEENS4_6LayoutINS5_IJSC_SC_SC_EEENS5_IJNSA_ILi0EEEST_ST_EEEEENS5_IJNS4_10UnderscoreESW_SW_EEEEENS4_13SM90_TMA_LOADENS4_14ComposedLayoutINS4_7SwizzleILi3ELi4ELi3EEENS4_18smem_ptr_flag_bitsILi8EEENSR_INS5_IJNSA_ILi8EEENSA_ILi128EEEEEENS5_IJS16_SC_EEEEEEEvNS4_8identityENS4_23SM90_TMA_LOAD_MULTICASTES1A_vS1B_EENS_8epilogue10collective18CollectiveEpilogueINS1E_23Sm100TmaWarpSpecializedILi4ELi2ELi32ELb0ELb0EEEJSH_NS5_IJNSR_ISF_SC_EES1J_EEEaSI_aSI_NS1E_6fusion15FusionCallbacksIS1I_NS1L_17LinearCombinationIaiaiLNS_15FloatRoundStyleE2EEESH_S1K_JEEENS4_5SM1004TMEM4LOAD26SM100_TMEM_LOAD_16dp32b32xESZ_NS10_INS11_ILi2ELi4ELi3EEES14_NSR_INS5_IJS15_SF_EEENS5_IJSF_SC_EEEEEEENS4_39AutoVectorizingCopyWithAssumedAlignmentILi128EEENS4_14SM90_TMA_STOREES1Z_S21_S21_EEEvvEEEEvNT_6ParamsE --------------------------
	.section	.nv.constant0._ZN7cutlass13device_kernelINS_4gemm6kernel13GemmUniversalIN4cute5tupleIJiiiiEEENS1_10collective13CollectiveMmaINS1_35MainloopSm100TmaUmmaWarpSpecializedILi2ELi2ELi4ENS5_IJNS4_1CILi2EEENSA_ILi1EEESC_EEEEENS5_IJNSA_ILi64EEENSA_ILi256EEESG_EEEaNS5_IJlSC_lEEEaSI_NS4_8TiledMMAINS4_8MMA_AtomIJNS4_15SM100_MMA_S8_SSIaaiLi64ELi256ELNS4_4UMMA5MajorE0ELSN_0ELNSM_8SaturateE0EEEEEENS4_6LayoutINS5_IJSC_SC_SC_EEENS5_IJNSA_ILi0EEEST_ST_EEEEENS5_IJNS4_10UnderscoreESW_SW_EEEEENS4_13SM90_TMA_LOADENS4_14ComposedLayoutINS4_7SwizzleILi3ELi4ELi3EEENS4_18smem_ptr_flag_bitsILi8EEENSR_INS5_IJNSA_ILi8EEENSA_ILi128EEEEEENS5_IJS16_SC_EEEEEEEvNS4_8identityENS4_23SM90_TMA_LOAD_MULTICASTES1A_vS1B_EENS_8epilogue10collective18CollectiveEpilogueINS1E_23Sm100TmaWarpSpecializedILi4ELi2ELi32ELb0ELb0EEEJSH_NS5_IJNSR_ISF_SC_EES1J_EEEaSI_aSI_NS1E_6fusion15FusionCallbacksIS1I_NS1L_17LinearCombinationIaiaiLNS_15FloatRoundStyleE2EEESH_S1K_JEEENS4_5SM1004TMEM4LOAD26SM100_TMEM_LOAD_16dp32b32xESZ_NS10_INS11_ILi2ELi4ELi3EEES14_NSR_INS5_IJS15_SF_EEENS5_IJSF_SC_EEEEEEENS4_39AutoVectorizingCopyWithAssumedAlignmentILi128EEENS4_14SM90_TMA_STOREES1Z_S21_S21_EEEvvEEEEvNT_6ParamsE,"a",@progbits
	.sectionflags	@""
	.align	4
.nv.constant0._ZN7cutlass13device_kernelINS_4gemm6kernel13GemmUniversalIN4cute5tupleIJiiiiEEENS1_10collective13CollectiveMmaINS1_35MainloopSm100TmaUmmaWarpSpecializedILi2ELi2ELi4ENS5_IJNS4_1CILi2EEENSA_ILi1EEESC_EEEEENS5_IJNSA_ILi64EEENSA_ILi256EEESG_EEEaNS5_IJlSC_lEEEaSI_NS4_8TiledMMAINS4_8MMA_AtomIJNS4_15SM100_MMA_S8_SSIaaiLi64ELi256ELNS4_4UMMA5MajorE0ELSN_0ELNSM_8SaturateE0EEEEEENS4_6LayoutINS5_IJSC_SC_SC_EEENS5_IJNSA_ILi0EEEST_ST_EEEEENS5_IJNS4_10UnderscoreESW_SW_EEEEENS4_13SM90_TMA_LOADENS4_14ComposedLayoutINS4_7SwizzleILi3ELi4ELi3EEENS4_18smem_ptr_flag_bitsILi8EEENSR_INS5_IJNSA_ILi8EEENSA_ILi128EEEEEENS5_IJS16_SC_EEEEEEEvNS4_8identityENS4_23SM90_TMA_LOAD_MULTICASTES1A_vS1B_EENS_8epilogue10collective18CollectiveEpilogueINS1E_23Sm100TmaWarpSpecializedILi4ELi2ELi32ELb0ELb0EEEJSH_NS5_IJNSR_ISF_SC_EES1J_EEEaSI_aSI_NS1E_6fusion15FusionCallbacksIS1I_NS1L_17LinearCombinationIaiaiLNS_15FloatRoundStyleE2EEESH_S1K_JEEENS4_5SM1004TMEM4LOAD26SM100_TMEM_LOAD_16dp32b32xESZ_NS10_INS11_ILi2ELi4ELi3EEES14_NSR_INS5_IJS15_SF_EEENS5_IJSF_SC_EEEEEEENS4_39AutoVectorizingCopyWithAssumedAlignmentILi128EEENS4_14SM90_TMA_STOREES1Z_S21_S21_EEEvvEEEEvNT_6ParamsE:
	.zero		2944


//--------------------- SYMBOLS --------------------------

	.type		.nv.reservedSmem.offset0,@object
	.size		.nv.reservedSmem.offset0,0x4
	.type		.nv.reservedSmem.cap,@object
	.size		.nv.reservedSmem.cap,0x4
	.type		__assertfail,@function
